	.target	sm_90a

	.elftype	@"ET_EXEC"


//--------------------- .note.nv.tkinfo           --------------------------
	.section	.note.nv.tkinfo,"",@"SHT_NOTE"
	.sectionflags	@"SHF_NOTE_NV_TKINFO"
	.tkinfo
        /*0018*/ 	.word	0x00000002
        /*0030*/ 	.string	""
        /*0030*/ 	.string	"ptxas"
        /*0030*/ 	.string	"Cuda compilation tools, release 13.0, V13.0.88"
        /*0030*/ 	.string	"Build cuda_13.0.r13.0/compiler.36424714_0"
        /*0030*/ 	.string	"-arch sm_90a -m 64 "



//--------------------- .note.nv.cuinfo           --------------------------
	.section	.note.nv.cuinfo,"",@"SHT_NOTE"
	.sectionflags	@"SHF_NOTE_NV_CUINFO"
        /*0018*/ 	.short	0x0002
        /*001a*/ 	.short	0x005a
        /*001c*/ 	.short	0x0082
	.zero		2


//--------------------- .nv.info                  --------------------------
	.section	.nv.info,"",@"SHT_CUDA_INFO"
	.align	4


	//----- nvinfo : EIATTR_REGCOUNT
	.align		4
        /*0000*/ 	.byte	0x04, 0x2f
        /*0002*/ 	.short	(.L_15 - .L_14)
	.align		4
.L_14:
        /*0004*/ 	.word	index@(_ZN7cutlass13device_kernelINS_4gemm6kernel13GemmUniversalIN4cute5tupleIJiiiiEEENS1_10collective13CollectiveMmaINS1_34MainloopSm90TmaGmmaWarpSpecializedILi2ENS5_IJNS4_1CILi1EEESB_SB_EEENS1_32KernelTmaWarpSpecializedPingpongEEENS5_IJNSA_ILi64EEENSA_ILi256EEESF_EEEaNS5_IJlSB_lEEEaSI_NS4_8TiledMMAINS4_8MMA_AtomIJNS4_4SM904GMMA27MMA_64x256x32_S32S8S8_SS_TNEEEENS4_6LayoutISC_NS5_IJNSA_ILi0EEESQ_SQ_EEEEENS5_IJNS4_10UnderscoreEST_ST_EEEEENS4_13SM90_TMA_LOADENS4_14ComposedLayoutINS4_7SwizzleILi2ELi4ELi3EEENS4_18smem_ptr_flag_bitsILi8EEENSP_INS5_IJNSA_ILi8EEESF_EEENS5_IJSF_SB_EEEEEEEvNS4_8identityESW_S16_vS17_EENS_8epilogue10collective6detail29Sm90TmaWarpSpecializedAdapterINS1A_15DefaultEpilogueIaSI_SI_NS19_6thread17LinearCombinationIaLi1EiiLNS1E_9ScaleType4KindE0ELNS_15FloatRoundStyleE2EaEENS1_15EpilogueDefaultEEEEEvvEEEEvNT_6ParamsE)
        /*0008*/ 	.word	0x000000a8


	//----- nvinfo : EIATTR_FRAME_SIZE
	.align		4
.L_15:
        /*000c*/ 	.byte	0x04, 0x11
        /*000e*/ 	.short	(.L_17 - .L_16)
	.align		4
.L_16:
        /*0010*/ 	.word	index@(_ZN7cutlass13device_kernelINS_4gemm6kernel13GemmUniversalIN4cute5tupleIJiiiiEEENS1_10collective13CollectiveMmaINS1_34MainloopSm90TmaGmmaWarpSpecializedILi2ENS5_IJNS4_1CILi1EEESB_SB_EEENS1_32KernelTmaWarpSpecializedPingpongEEENS5_IJNSA_ILi64EEENSA_ILi256EEESF_EEEaNS5_IJlSB_lEEEaSI_NS4_8TiledMMAINS4_8MMA_AtomIJNS4_4SM904GMMA27MMA_64x256x32_S32S8S8_SS_TNEEEENS4_6LayoutISC_NS5_IJNSA_ILi0EEESQ_SQ_EEEEENS5_IJNS4_10UnderscoreEST_ST_EEEEENS4_13SM90_TMA_LOADENS4_14ComposedLayoutINS4_7SwizzleILi2ELi4ELi3EEENS4_18smem_ptr_flag_bitsILi8EEENSP_INS5_IJNSA_ILi8EEESF_EEENS5_IJSF_SB_EEEEEEEvNS4_8identityESW_S16_vS17_EENS_8epilogue10collective6detail29Sm90TmaWarpSpecializedAdapterINS1A_15DefaultEpilogueIaSI_SI_NS19_6thread17LinearCombinationIaLi1EiiLNS1E_9ScaleType4KindE0ELNS_15FloatRoundStyleE2EaEENS1_15EpilogueDefaultEEEEEvvEEEEvNT_6ParamsE)
        /*0014*/ 	.word	0x00000000


	//----- nvinfo : EIATTR_MIN_STACK_SIZE
	.align		4
.L_17:
        /*0018*/ 	.byte	0x04, 0x12
        /*001a*/ 	.short	(.L_19 - .L_18)
	.align		4
.L_18:
        /*001c*/ 	.word	index@(_ZN7cutlass13device_kernelINS_4gemm6kernel13GemmUniversalIN4cute5tupleIJiiiiEEENS1_10collective13CollectiveMmaINS1_34MainloopSm90TmaGmmaWarpSpecializedILi2ENS5_IJNS4_1CILi1EEESB_SB_EEENS1_32KernelTmaWarpSpecializedPingpongEEENS5_IJNSA_ILi64EEENSA_ILi256EEESF_EEEaNS5_IJlSB_lEEEaSI_NS4_8TiledMMAINS4_8MMA_AtomIJNS4_4SM904GMMA27MMA_64x256x32_S32S8S8_SS_TNEEEENS4_6LayoutISC_NS5_IJNSA_ILi0EEESQ_SQ_EEEEENS5_IJNS4_10UnderscoreEST_ST_EEEEENS4_13SM90_TMA_LOADENS4_14ComposedLayoutINS4_7SwizzleILi2ELi4ELi3EEENS4_18smem_ptr_flag_bitsILi8EEENSP_INS5_IJNSA_ILi8EEESF_EEENS5_IJSF_SB_EEEEEEEvNS4_8identityESW_S16_vS17_EENS_8epilogue10collective6detail29Sm90TmaWarpSpecializedAdapterINS1A_15DefaultEpilogueIaSI_SI_NS19_6thread17LinearCombinationIaLi1EiiLNS1E_9ScaleType4KindE0ELNS_15FloatRoundStyleE2EaEENS1_15EpilogueDefaultEEEEEvvEEEEvNT_6ParamsE)
        /*0020*/ 	.word	0x00000000
.L_19:


//--------------------- .nv.compat                --------------------------
	.section	.nv.compat,"",@"SHT_CUDA_COMPAT_INFO"
	.align	4
        /*0000*/ 	.byte	0x02, 0x09, 0x01, 0x00, 0x02, 0x02, 0x04, 0x00, 0x02, 0x05, 0x05, 0x00, 0x03, 0x07, 0x01, 0x01
        /*0010*/ 	.byte	0x02, 0x03, 0x01, 0x00, 0x02, 0x06, 0x01, 0x00, 0x04, 0x0b, 0x08, 0x00, 0x00, 0x00, 0x00, 0x00
        /*0020*/ 	.byte	0x00, 0x00, 0x00, 0x00


//--------------------- .nv.info._ZN7cutlass13device_kernelINS_4gemm6kernel13GemmUniversalIN4cute5tupleIJiiiiEEENS1_10collective13CollectiveMmaINS1_34MainloopSm90TmaGmmaWarpSpecializedILi2ENS5_IJNS4_1CILi1EEESB_SB_EEENS1_32KernelTmaWarpSpecializedPingpongEEENS5_IJNSA_ILi64EEENSA_ILi256EEESF_EEEaNS5_IJlSB_lEEEaSI_NS4_8TiledMMAINS4_8MMA_AtomIJNS4_4SM904GMMA27MMA_64x256x32_S32S8S8_SS_TNEEEENS4_6LayoutISC_NS5_IJNSA_ILi0EEESQ_SQ_EEEEENS5_IJNS4_10UnderscoreEST_ST_EEEEENS4_13SM90_TMA_LOADENS4_14ComposedLayoutINS4_7SwizzleILi2ELi4ELi3EEENS4_18smem_ptr_flag_bitsILi8EEENSP_INS5_IJNSA_ILi8EEESF_EEENS5_IJSF_SB_EEEEEEEvNS4_8identityESW_S16_vS17_EENS_8epilogue10collective6detail29Sm90TmaWarpSpecializedAdapterINS1A_15DefaultEpilogueIaSI_SI_NS19_6thread17LinearCombinationIaLi1EiiLNS1E_9ScaleType4KindE0ELNS_15FloatRoundStyleE2EaEENS1_15EpilogueDefaultEEEEEvvEEEEvNT_6ParamsE --------------------------
	.section	.nv.info._ZN7cutlass13device_kernelINS_4gemm6kernel13GemmUniversalIN4cute5tupleIJiiiiEEENS1_10collective13CollectiveMmaINS1_34MainloopSm90TmaGmmaWarpSpecializedILi2ENS5_IJNS4_1CILi1EEESB_SB_EEENS1_32KernelTmaWarpSpecializedPingpongEEENS5_IJNSA_ILi64EEENSA_ILi256EEESF_EEEaNS5_IJlSB_lEEEaSI_NS4_8TiledMMAINS4_8MMA_AtomIJNS4_4SM904GMMA27MMA_64x256x32_S32S8S8_SS_TNEEEENS4_6LayoutISC_NS5_IJNSA_ILi0EEESQ_SQ_EEEEENS5_IJNS4_10UnderscoreEST_ST_EEEEENS4_13SM90_TMA_LOADENS4_14ComposedLayoutINS4_7SwizzleILi2ELi4ELi3EEENS4_18smem_ptr_flag_bitsILi8EEENSP_INS5_IJNSA_ILi8EEESF_EEENS5_IJSF_SB_EEEEEEEvNS4_8identityESW_S16_vS17_EENS_8epilogue10collective6detail29Sm90TmaWarpSpecializedAdapterINS1A_15DefaultEpilogueIaSI_SI_NS19_6thread17LinearCombinationIaLi1EiiLNS1E_9ScaleType4KindE0ELNS_15FloatRoundStyleE2EaEENS1_15EpilogueDefaultEEEEEvvEEEEvNT_6ParamsE,"",@"SHT_CUDA_INFO"
	.sectionflags	@""
	.align	4


	//----- nvinfo : EIATTR_CUDA_API_VERSION
	.align		4
        /*0000*/ 	.byte	0x04, 0x37
        /*0002*/ 	.short	(.L_21 - .L_20)
.L_20:
        /*0004*/ 	.word	0x00000082


	//----- nvinfo : EIATTR_KPARAM_INFO
	.align		4
.L_21:
        /*0008*/ 	.byte	0x04, 0x17
        /*000a*/ 	.short	(.L_23 - .L_22)
.L_22:
        /*000c*/ 	.word	0x00000000
        /*0010*/ 	.short	0x0000
        /*0012*/ 	.short	0x0070
        /*0014*/ 	.byte	0x00, 0xf0, 0x01, 0x10


	//----- nvinfo : EIATTR_SPARSE_MMA_MASK
	.align		4
.L_23:
        /*0018*/ 	.byte	0x03, 0x50
        /*001a*/ 	.short	0x0000


	//----- nvinfo : EIATTR_MAXREG_COUNT
	.align		4
        /*001c*/ 	.byte	0x03, 0x1b
        /*001e*/ 	.short	0x00a8


	//----- nvinfo : EIATTR_NUM_BARRIERS
	.align		4
        /*0020*/ 	.byte	0x02, 0x4c
        /*0022*/ 	.byte	0x01
	.zero		1


	//----- nvinfo : EIATTR_EXTERNS
	.align		4
        /*0024*/ 	.byte	0x04, 0x0f
        /*0026*/ 	.short	(.L_25 - .L_24)


	//   ....[0]....
	.align		4
.L_24:
        /*0028*/ 	.word	index@(__assertfail)


	//----- nvinfo : EIATTR_MERCURY_ISA_VERSION
	.align		4
.L_25:
        /*002c*/ 	.byte	0x03, 0x5f
        /*002e*/ 	.short	0x0101


	//----- nvinfo : EIATTR_INT_WARP_WIDE_INSTR_OFFSETS
	.align		4
        /*0030*/ 	.byte	0x04, 0x31
        /*0032*/ 	.short	(.L_27 - .L_26)


	//   ....[0]....
.L_26:
        /*0034*/ 	.word	0x00000430


	//   ....[1]....
        /*0038*/ 	.word	0x00000450


	//   ....[2]....
        /*003c*/ 	.word	0x000004d0


	//   ....[3]....
        /*0040*/ 	.word	0x000004e0


	//   ....[4]....
        /*0044*/ 	.word	0x000004f0


	//   ....[5]....
        /*0048*/ 	.word	0x00000510


	//   ....[6]....
        /*004c*/ 	.word	0x00000570


	//   ....[7]....
        /*0050*/ 	.word	0x00000590


	//----- nvinfo : EIATTR_COOP_GROUP_MASK_REGIDS
	.align		4
.L_27:
        /*0054*/ 	.byte	0x04, 0x29
        /*0056*/ 	.short	(.L_29 - .L_28)


	//   ....[0]....
.L_28:
        /*0058*/ 	.word	0xffffffff


	//   ....[1]....
        /*005c*/ 	.word	0xffffffff


	//   ....[2]....
        /*0060*/ 	.word	0xffffffff


	//   ....[3]....
        /*0064*/ 	.word	0xffffffff


	//   ....[4]....
        /*0068*/ 	.word	0xffffffff


	//   ....[5]....
        /*006c*/ 	.word	0xffffffff


	//----- nvinfo : EIATTR_COOP_GROUP_INSTR_OFFSETS
	.align		4
.L_29:
        /*0070*/ 	.byte	0x04, 0x28
        /*0072*/ 	.short	(.L_31 - .L_30)


	//   ....[0]....
.L_30:
        /*0074*/ 	.word	0x00000050


	//   ....[1]....
        /*0078*/ 	.word	0x00000080


	//   ....[2]....
        /*007c*/ 	.word	0x00000180


	//   ....[3]....
        /*0080*/ 	.word	0x00000350


	//   ....[4]....
        /*0084*/ 	.word	0x00000390


	//   ....[5]....
        /*0088*/ 	.word	0x000003d0


	//----- nvinfo : EIATTR_REG_RECONFIG
	.align		4
.L_31:
        /*008c*/ 	.byte	0x01, 0x54
	.zero		2


	//----- nvinfo : EIATTR_SYSCALL_OFFSETS
	.align		4
        /*0090*/ 	.byte	0x04, 0x46
        /*0092*/ 	.short	(.L_33 - .L_32)


	//   ....[0]....
.L_32:
        /*0094*/ 	.word	0x00001640


	//----- nvinfo : EIATTR_MBARRIER_INSTR_OFFSETS
	.align		4
.L_33:
        /*0098*/ 	.byte	0x04, 0x39
        /*009a*/ 	.short	(.L_35 - .L_34)


	//   ....[0]....
.L_34:
        /*009c*/ 	.word	0x00000300
        /*00a0*/ 	.word	0x000000ff
        /*00a4*/ 	.word	0x00000000
        /*00a8*/ 	.short	0x0100
        /*00aa*/ 	.byte	0x09
	.zero		1


	//   ....[1]....
        /*00ac*/ 	.word	0x00000310
        /*00b0*/ 	.word	0x000000ff
        /*00b4*/ 	.word	0x00000010
        /*00b8*/ 	.short	0x0100
        /*00ba*/ 	.byte	0x09
	.zero		1


	//   ....[2]....
        /*00bc*/ 	.word	0x00000320
        /*00c0*/ 	.word	0x000000ff
        /*00c4*/ 	.word	0x00000008
        /*00c8*/ 	.short	0x0100
        /*00ca*/ 	.byte	0x09
	.zero		1


	//   ....[3]....
        /*00cc*/ 	.word	0x00000330
        /*00d0*/ 	.word	0x000000ff
        /*00d4*/ 	.word	0x00000018
        /*00d8*/ 	.short	0x0100
        /*00da*/ 	.byte	0x09
	.zero		1


	//   ....[4]....
        /*00dc*/ 	.word	0x000005b0
        /*00e0*/ 	.word	0x000000ff
        /*00e4*/ 	.word	0x00000050
        /*00e8*/ 	.short	0x0100
        /*00ea*/ 	.byte	0x09
	.zero		1


	//   ....[5]....
        /*00ec*/ 	.word	0x000005c0
        /*00f0*/ 	.word	0x000000ff
        /*00f4*/ 	.word	0x00000058
        /*00f8*/ 	.short	0x0100
        /*00fa*/ 	.byte	0x09
	.zero		1


	//   ....[6]....
        /*00fc*/ 	.word	0x00000600
        /*0100*/ 	.word	0x000000ff
        /*0104*/ 	.word	0x00000030
        /*0108*/ 	.short	0x0100
        /*010a*/ 	.byte	0x0a
	.zero		1


	//   ....[7]....
        /*010c*/ 	.word	0x00000620
        /*0110*/ 	.word	0x000000ff
        /*0114*/ 	.word	0x00000038
        /*0118*/ 	.short	0x0100
        /*011a*/ 	.byte	0x0a
	.zero		1


	//   ....[8]....
        /*011c*/ 	.word	0x00000630
        /*0120*/ 	.word	0x000000ff
        /*0124*/ 	.word	0x00000040
        /*0128*/ 	.short	0x0100
        /*012a*/ 	.byte	0x0a
	.zero		1


	//   ....[9]....
        /*012c*/ 	.word	0x00000640
        /*0130*/ 	.word	0x000000ff
        /*0134*/ 	.word	0x00000048
        /*0138*/ 	.short	0x0100
        /*013a*/ 	.byte	0x0a
	.zero		1


	//   ....[10]....
        /*013c*/ 	.word	0x00001520
        /*0140*/ 	.word	0x0000009b
        /*0144*/ 	.word	0x00000000
        /*0148*/ 	.short	0x010a
        /*014a*/ 	.byte	0x2d
	.zero		1


	//   ....[11]....
        /*014c*/ 	.word	0x000016e0
        /*0150*/ 	.word	0x00000003
        /*0154*/ 	.word	0x00000000
        /*0158*/ 	.short	0x010a
        /*015a*/ 	.byte	0x3f
	.zero		1


	//   ....[12]....
        /*015c*/ 	.word	0x00001740
        /*0160*/ 	.word	0x00000003
        /*0164*/ 	.word	0x00000000
        /*0168*/ 	.short	0x010a
        /*016a*/ 	.byte	0x3f
	.zero		1


	//   ....[13]....
        /*016c*/ 	.word	0x000019a0
        /*0170*/ 	.word	0x000000ff
        /*0174*/ 	.word	0x00000000
        /*0178*/ 	.short	0x010a
        /*017a*/ 	.byte	0x04
	.zero		1


	//   ....[14]....
        /*017c*/ 	.word	0x000019e0
        /*0180*/ 	.word	0x000000ff
        /*0184*/ 	.word	0x00000000
        /*0188*/ 	.short	0x010a
        /*018a*/ 	.byte	0x04
	.zero		1


	//   ....[15]....
        /*018c*/ 	.word	0x00001b50
        /*0190*/ 	.word	0x000000ff
        /*0194*/ 	.word	0x00000000
        /*0198*/ 	.short	0x0101
        /*019a*/ 	.byte	0x04
	.zero		1


	//   ....[16]....
        /*019c*/ 	.word	0x00001c40
        /*01a0*/ 	.word	0x0000009c
        /*01a4*/ 	.word	0x00000000
        /*01a8*/ 	.short	0x0101
        /*01aa*/ 	.byte	0x31
	.zero		1


	//   ....[17]....
        /*01ac*/ 	.word	0x00001d10
        /*01b0*/ 	.word	0x000000ff
        /*01b4*/ 	.word	0x00000000
        /*01b8*/ 	.short	0x0101
        /*01ba*/ 	.byte	0x04
	.zero		1


	//   ....[18]....
        /*01bc*/ 	.word	0x00001dc0
        /*01c0*/ 	.word	0x0000009b
        /*01c4*/ 	.word	0x00000010
        /*01c8*/ 	.short	0x010a
        /*01ca*/ 	.byte	0x2d
	.zero		1


	//   ....[19]....
        /*01cc*/ 	.word	0x00008230
        /*01d0*/ 	.word	0x0000009e
        /*01d4*/ 	.word	0x00000000
        /*01d8*/ 	.short	0x0101
        /*01da*/ 	.byte	0x31
	.zero		1


	//   ....[20]....
        /*01dc*/ 	.word	0x00008c10
        /*01e0*/ 	.word	0x0000000a
        /*01e4*/ 	.word	0x00000010
        /*01e8*/ 	.short	0x010a
        /*01ea*/ 	.byte	0x3f
	.zero		1


	//   ....[21]....
        /*01ec*/ 	.word	0x00008fb0
        /*01f0*/ 	.word	0x00000003
        /*01f4*/ 	.word	0x00000058
        /*01f8*/ 	.short	0x0101
        /*01fa*/ 	.byte	0x3f
	.zero		1


	//   ....[22]....
        /*01fc*/ 	.word	0x00009740
        /*0200*/ 	.word	0x00000007
        /*0204*/ 	.word	0x00000000
        /*0208*/ 	.short	0x010a
        /*020a*/ 	.byte	0x3f
	.zero		1


	//   ....[23]....
        /*020c*/ 	.word	0x000097c0
        /*0210*/ 	.word	0x00000003
        /*0214*/ 	.word	0x00000000
        /*0218*/ 	.short	0x010a
        /*021a*/ 	.byte	0x3f
	.zero		1


	//   ....[24]....
        /*021c*/ 	.word	0x00009820
        /*0220*/ 	.word	0x0000009d
        /*0224*/ 	.word	0x00000000
        /*0228*/ 	.short	0x010a
        /*022a*/ 	.byte	0x3f
	.zero		1


	//   ....[25]....
        /*022c*/ 	.word	0x00009870
        /*0230*/ 	.word	0x00000003
        /*0234*/ 	.word	0x00000000
        /*0238*/ 	.short	0x010a
        /*023a*/ 	.byte	0x3f
	.zero		1


	//   ....[26]....
        /*023c*/ 	.word	0x000098d0
        /*0240*/ 	.word	0x00000004
        /*0244*/ 	.word	0x00000000
        /*0248*/ 	.short	0x010a
        /*024a*/ 	.byte	0x3f
	.zero		1


	//   ....[27]....
        /*024c*/ 	.word	0x00009920
        /*0250*/ 	.word	0x0000009d
        /*0254*/ 	.word	0x00000010
        /*0258*/ 	.short	0x010a
        /*025a*/ 	.byte	0x3f
	.zero		1


	//   ....[28]....
        /*025c*/ 	.word	0x000099f0
        /*0260*/ 	.word	0x0000000a
        /*0264*/ 	.word	0x00000010
        /*0268*/ 	.short	0x010a
        /*026a*/ 	.byte	0x3f
	.zero		1


	//   ....[29]....
        /*026c*/ 	.word	0x00009ac0
        /*0270*/ 	.word	0x00000007
        /*0274*/ 	.word	0x00000000
        /*0278*/ 	.short	0x010a
        /*027a*/ 	.byte	0x3f
	.zero		1


	//----- nvinfo : EIATTR_NUM_MBARRIERS
	.align		4
.L_35:
        /*027c*/ 	.byte	0x03, 0x38
        /*027e*/ 	.short	0x000a


	//----- nvinfo : EIATTR_EXIT_INSTR_OFFSETS
	.align		4
        /*0280*/ 	.byte	0x04, 0x1c
        /*0282*/ 	.short	(.L_37 - .L_36)


	//   ....[0]....
.L_36:
        /*0284*/ 	.word	0x00001200


	//   ....[1]....
        /*0288*/ 	.word	0x00001260


	//   ....[2]....
        /*028c*/ 	.word	0x00008940


	//   ....[3]....
        /*0290*/ 	.word	0x00008970


	//   ....[4]....
        /*0294*/ 	.word	0x00009810


	//----- nvinfo : EIATTR_MAX_THREADS
	.align		4
.L_37:
        /*0298*/ 	.byte	0x04, 0x05
        /*029a*/ 	.short	(.L_39 - .L_38)
.L_38:
        /*029c*/ 	.word	0x00000180
        /*02a0*/ 	.word	0x00000001
        /*02a4*/ 	.word	0x00000001


	//----- nvinfo : EIATTR_CRS_STACK_SIZE
	.align		4
.L_39:
        /*02a8*/ 	.byte	0x04, 0x1e
        /*02aa*/ 	.short	(.L_41 - .L_40)
.L_40:
        /*02ac*/ 	.word	0x00000000


	//----- nvinfo : EIATTR_CBANK_PARAM_SIZE
	.align		4
.L_41:
        /*02b0*/ 	.byte	0x03, 0x19
        /*02b2*/ 	.short	0x0470


	//----- nvinfo : EIATTR_PARAM_CBANK
	.align		4
        /*02b4*/ 	.byte	0x04, 0x0a
        /*02b6*/ 	.short	(.L_43 - .L_42)
	.align		4
.L_42:
        /*02b8*/ 	.word	index@(.nv.constant0._ZN7cutlass13device_kernelINS_4gemm6kernel13GemmUniversalIN4cute5tupleIJiiiiEEENS1_10collective13CollectiveMmaINS1_34MainloopSm90TmaGmmaWarpSpecializedILi2ENS5_IJNS4_1CILi1EEESB_SB_EEENS1_32KernelTmaWarpSpecializedPingpongEEENS5_IJNSA_ILi64EEENSA_ILi256EEESF_EEEaNS5_IJlSB_lEEEaSI_NS4_8TiledMMAINS4_8MMA_AtomIJNS4_4SM904GMMA27MMA_64x256x32_S32S8S8_SS_TNEEEENS4_6LayoutISC_NS5_IJNSA_ILi0EEESQ_SQ_EEEEENS5_IJNS4_10UnderscoreEST_ST_EEEEENS4_13SM90_TMA_LOADENS4_14ComposedLayoutINS4_7SwizzleILi2ELi4ELi3EEENS4_18smem_ptr_flag_bitsILi8EEENSP_INS5_IJNSA_ILi8EEESF_EEENS5_IJSF_SB_EEEEEEEvNS4_8identityESW_S16_vS17_EENS_8epilogue10collective6detail29Sm90TmaWarpSpecializedAdapterINS1A_15DefaultEpilogueIaSI_SI_NS19_6thread17LinearCombinationIaLi1EiiLNS1E_9ScaleType4KindE0ELNS_15FloatRoundStyleE2EaEENS1_15EpilogueDefaultEEEEEvvEEEEvNT_6ParamsE)
        /*02bc*/ 	.short	0x0210
        /*02be*/ 	.short	0x0470


	//----- nvinfo : EIATTR_SW_WAR
	.align		4
.L_43:
        /*02c0*/ 	.byte	0x04, 0x36
        /*02c2*/ 	.short	(.L_45 - .L_44)
.L_44:
        /*02c4*/ 	.word	0x00000008
.L_45:


//--------------------- .nv.callgraph             --------------------------
	.section	.nv.callgraph,"",@"SHT_CUDA_CALLGRAPH"
	.align	4
	.sectionentsize	8
	.align		4
        /*0000*/ 	.word	0x00000000
	.align		4
        /*0004*/ 	.word	0xffffffff
	.align		4
        /*0008*/ 	.word	index@(_ZN7cutlass13device_kernelINS_4gemm6kernel13GemmUniversalIN4cute5tupleIJiiiiEEENS1_10collective13CollectiveMmaINS1_34MainloopSm90TmaGmmaWarpSpecializedILi2ENS5_IJNS4_1CILi1EEESB_SB_EEENS1_32KernelTmaWarpSpecializedPingpongEEENS5_IJNSA_ILi64EEENSA_ILi256EEESF_EEEaNS5_IJlSB_lEEEaSI_NS4_8TiledMMAINS4_8MMA_AtomIJNS4_4SM904GMMA27MMA_64x256x32_S32S8S8_SS_TNEEEENS4_6LayoutISC_NS5_IJNSA_ILi0EEESQ_SQ_EEEEENS5_IJNS4_10UnderscoreEST_ST_EEEEENS4_13SM90_TMA_LOADENS4_14ComposedLayoutINS4_7SwizzleILi2ELi4ELi3EEENS4_18smem_ptr_flag_bitsILi8EEENSP_INS5_IJNSA_ILi8EEESF_EEENS5_IJSF_SB_EEEEEEEvNS4_8identityESW_S16_vS17_EENS_8epilogue10collective6detail29Sm90TmaWarpSpecializedAdapterINS1A_15DefaultEpilogueIaSI_SI_NS19_6thread17LinearCombinationIaLi1EiiLNS1E_9ScaleType4KindE0ELNS_15FloatRoundStyleE2EaEENS1_15EpilogueDefaultEEEEEvvEEEEvNT_6ParamsE)
	.align		4
        /*000c*/ 	.word	index@(__assertfail)
	.align		4
        /*0010*/ 	.word	0x00000000
	.align		4
        /*0014*/ 	.word	0xfffffffe
	.align		4
        /*0018*/ 	.word	0x00000000
	.align		4
        /*001c*/ 	.word	0xfffffffd
	.align		4
        /*0020*/ 	.word	0x00000000
	.align		4
        /*0024*/ 	.word	0xfffffffc


//--------------------- .nv.constant4             --------------------------
	.section	.nv.constant4,"a",@progbits
	.align	8
	.align		8
.nv.constant4:
        /*0000*/ 	.dword	__assertfail
	.align		8
        /*0008*/ 	.dword	__unnamed_1
	.align		8
        /*0010*/ 	.dword	_ZN40_INTERNAL_0eec118a_4_k_cu_aed0a9ad_245014cuda3std3__45__cpo5beginE
	.align		8
        /*0018*/ 	.dword	_ZN40_INTERNAL_0eec118a_4_k_cu_aed0a9ad_245014cuda3std3__45__cpo3endE
	.align		8
        /*0020*/ 	.dword	_ZN40_INTERNAL_0eec118a_4_k_cu_aed0a9ad_245014cuda3std3__45__cpo6cbeginE
	.align		8
        /*0028*/ 	.dword	_ZN40_INTERNAL_0eec118a_4_k_cu_aed0a9ad_245014cuda3std3__45__cpo4cendE
	.align		8
        /*0030*/ 	.dword	_ZN40_INTERNAL_0eec118a_4_k_cu_aed0a9ad_245014cuda3std3__442_GLOBAL__N__0eec118a_4_k_cu_aed0a9ad_245016ignoreE
	.align		8
        /*0038*/ 	.dword	_ZN40_INTERNAL_0eec118a_4_k_cu_aed0a9ad_245014cuda3std3__419piecewise_constructE
	.align		8
        /*0040*/ 	.dword	_ZN40_INTERNAL_0eec118a_4_k_cu_aed0a9ad_245014cuda3std3__48in_placeE
	.align		8
        /*0048*/ 	.dword	_ZN40_INTERNAL_0eec118a_4_k_cu_aed0a9ad_245014cuda3std6ranges3__45__cpo4swapE
	.align		8
        /*0050*/ 	.dword	_ZN40_INTERNAL_0eec118a_4_k_cu_aed0a9ad_245014cuda3std6ranges3__45__cpo9iter_moveE
	.align		8
        /*0058*/ 	.dword	_ZN40_INTERNAL_0eec118a_4_k_cu_aed0a9ad_245014cute7productE
	.align		8
        /*0060*/ 	.dword	_ZN40_INTERNAL_0eec118a_4_k_cu_aed0a9ad_245014cute1_E
	.align		8
        /*0068*/ 	.dword	$str$22
	.align		8
        /*0070*/ 	.dword	$str$23


//--------------------- .text._ZN7cutlass13device_kernelINS_4gemm6kernel13GemmUniversalIN4cute5tupleIJiiiiEEENS1_10collective13CollectiveMmaINS1_34MainloopSm90TmaGmmaWarpSpecializedILi2ENS5_IJNS4_1CILi1EEESB_SB_EEENS1_32KernelTmaWarpSpecializedPingpongEEENS5_IJNSA_ILi64EEENSA_ILi256EEESF_EEEaNS5_IJlSB_lEEEaSI_NS4_8TiledMMAINS4_8MMA_AtomIJNS4_4SM904GMMA27MMA_64x256x32_S32S8S8_SS_TNEEEENS4_6LayoutISC_NS5_IJNSA_ILi0EEESQ_SQ_EEEEENS5_IJNS4_10UnderscoreEST_ST_EEEEENS4_13SM90_TMA_LOADENS4_14ComposedLayoutINS4_7SwizzleILi2ELi4ELi3EEENS4_18smem_ptr_flag_bitsILi8EEENSP_INS5_IJNSA_ILi8EEESF_EEENS5_IJSF_SB_EEEEEEEvNS4_8identityESW_S16_vS17_EENS_8epilogue10collective6detail29Sm90TmaWarpSpecializedAdapterINS1A_15DefaultEpilogueIaSI_SI_NS19_6thread17LinearCombinationIaLi1EiiLNS1E_9ScaleType4KindE0ELNS_15FloatRoundStyleE2EaEENS1_15EpilogueDefaultEEEEEvvEEEEvNT_6ParamsE --------------------------
	.section	.text._ZN7cutlass13device_kernelINS_4gemm6kernel13GemmUniversalIN4cute5tupleIJiiiiEEENS1_10collective13CollectiveMmaINS1_34MainloopSm90TmaGmmaWarpSpecializedILi2ENS5_IJNS4_1CILi1EEESB_SB_EEENS1_32KernelTmaWarpSpecializedPingpongEEENS5_IJNSA_ILi64EEENSA_ILi256EEESF_EEEaNS5_IJlSB_lEEEaSI_NS4_8TiledMMAINS4_8MMA_AtomIJNS4_4SM904GMMA27MMA_64x256x32_S32S8S8_SS_TNEEEENS4_6LayoutISC_NS5_IJNSA_ILi0EEESQ_SQ_EEEEENS5_IJNS4_10UnderscoreEST_ST_EEEEENS4_13SM90_TMA_LOADENS4_14ComposedLayoutINS4_7SwizzleILi2ELi4ELi3EEENS4_18smem_ptr_flag_bitsILi8EEENSP_INS5_IJNSA_ILi8EEESF_EEENS5_IJSF_SB_EEEEEEEvNS4_8identityESW_S16_vS17_EENS_8epilogue10collective6detail29Sm90TmaWarpSpecializedAdapterINS1A_15DefaultEpilogueIaSI_SI_NS19_6thread17LinearCombinationIaLi1EiiLNS1E_9ScaleType4KindE0ELNS_15FloatRoundStyleE2EaEENS1_15EpilogueDefaultEEEEEvvEEEEvNT_6ParamsE,"ax",@progbits
	.align	128
.text._ZN7cutlass13device_kernelINS_4gemm6kernel13GemmUniversalIN4cute5tupleIJiiiiEEENS1_10collective13CollectiveMmaINS1_34MainloopSm90TmaGmmaWarpSpecializedILi2ENS5_IJNS4_1CILi1EEESB_SB_EEENS1_32KernelTmaWarpSpecializedPingpongEEENS5_IJNSA_ILi64EEENSA_ILi256EEESF_EEEaNS5_IJlSB_lEEEaSI_NS4_8TiledMMAINS4_8MMA_AtomIJNS4_4SM904GMMA27MMA_64x256x32_S32S8S8_SS_TNEEEENS4_6LayoutISC_NS5_IJNSA_ILi0EEESQ_SQ_EEEEENS5_IJNS4_10UnderscoreEST_ST_EEEEENS4_13SM90_TMA_LOADENS4_14ComposedLayoutINS4_7SwizzleILi2ELi4ELi3EEENS4_18smem_ptr_flag_bitsILi8EEENSP_INS5_IJNSA_ILi8EEESF_EEENS5_IJSF_SB_EEEEEEEvNS4_8identityESW_S16_vS17_EENS_8epilogue10collective6detail29Sm90TmaWarpSpecializedAdapterINS1A_15DefaultEpilogueIaSI_SI_NS19_6thread17LinearCombinationIaLi1EiiLNS1E_9ScaleType4KindE0ELNS_15FloatRoundStyleE2EaEENS1_15EpilogueDefaultEEEEEvvEEEEvNT_6ParamsE:
        .type           _ZN7cutlass13device_kernelINS_4gemm6kernel13GemmUniversalIN4cute5tupleIJiiiiEEENS1_10collective13CollectiveMmaINS1_34MainloopSm90TmaGmmaWarpSpecializedILi2ENS5_IJNS4_1CILi1EEESB_SB_EEENS1_32KernelTmaWarpSpecializedPingpongEEENS5_IJNSA_ILi64EEENSA_ILi256EEESF_EEEaNS5_IJlSB_lEEEaSI_NS4_8TiledMMAINS4_8MMA_AtomIJNS4_4SM904GMMA27MMA_64x256x32_S32S8S8_SS_TNEEEENS4_6LayoutISC_NS5_IJNSA_ILi0EEESQ_SQ_EEEEENS5_IJNS4_10UnderscoreEST_ST_EEEEENS4_13SM90_TMA_LOADENS4_14ComposedLayoutINS4_7SwizzleILi2ELi4ELi3EEENS4_18smem_ptr_flag_bitsILi8EEENSP_INS5_IJNSA_ILi8EEESF_EEENS5_IJSF_SB_EEEEEEEvNS4_8identityESW_S16_vS17_EENS_8epilogue10collective6detail29Sm90TmaWarpSpecializedAdapterINS1A_15DefaultEpilogueIaSI_SI_NS19_6thread17LinearCombinationIaLi1EiiLNS1E_9ScaleType4KindE0ELNS_15FloatRoundStyleE2EaEENS1_15EpilogueDefaultEEEEEvvEEEEvNT_6ParamsE,@function
        .size           _ZN7cutlass13device_kernelINS_4gemm6kernel13GemmUniversalIN4cute5tupleIJiiiiEEENS1_10collective13CollectiveMmaINS1_34MainloopSm90TmaGmmaWarpSpecializedILi2ENS5_IJNS4_1CILi1EEESB_SB_EEENS1_32KernelTmaWarpSpecializedPingpongEEENS5_IJNSA_ILi64EEENSA_ILi256EEESF_EEEaNS5_IJlSB_lEEEaSI_NS4_8TiledMMAINS4_8MMA_AtomIJNS4_4SM904GMMA27MMA_64x256x32_S32S8S8_SS_TNEEEENS4_6LayoutISC_NS5_IJNSA_ILi0EEESQ_SQ_EEEEENS5_IJNS4_10UnderscoreEST_ST_EEEEENS4_13SM90_TMA_LOADENS4_14ComposedLayoutINS4_7SwizzleILi2ELi4ELi3EEENS4_18smem_ptr_flag_bitsILi8EEENSP_INS5_IJNSA_ILi8EEESF_EEENS5_IJSF_SB_EEEEEEEvNS4_8identityESW_S16_vS17_EENS_8epilogue10collective6detail29Sm90TmaWarpSpecializedAdapterINS1A_15DefaultEpilogueIaSI_SI_NS19_6thread17LinearCombinationIaLi1EiiLNS1E_9ScaleType4KindE0ELNS_15FloatRoundStyleE2EaEENS1_15EpilogueDefaultEEEEEvvEEEEvNT_6ParamsE,(.L_x_324 - _ZN7cutlass13device_kernelINS_4gemm6kernel13GemmUniversalIN4cute5tupleIJiiiiEEENS1_10collective13CollectiveMmaINS1_34MainloopSm90TmaGmmaWarpSpecializedILi2ENS5_IJNS4_1CILi1EEESB_SB_EEENS1_32KernelTmaWarpSpecializedPingpongEEENS5_IJNSA_ILi64EEENSA_ILi256EEESF_EEEaNS5_IJlSB_lEEEaSI_NS4_8TiledMMAINS4_8MMA_AtomIJNS4_4SM904GMMA27MMA_64x256x32_S32S8S8_SS_TNEEEENS4_6LayoutISC_NS5_IJNSA_ILi0EEESQ_SQ_EEEEENS5_IJNS4_10UnderscoreEST_ST_EEEEENS4_13SM90_TMA_LOADENS4_14ComposedLayoutINS4_7SwizzleILi2ELi4ELi3EEENS4_18smem_ptr_flag_bitsILi8EEENSP_INS5_IJNSA_ILi8EEESF_EEENS5_IJSF_SB_EEEEEEEvNS4_8identityESW_S16_vS17_EENS_8epilogue10collective6detail29Sm90TmaWarpSpecializedAdapterINS1A_15DefaultEpilogueIaSI_SI_NS19_6thread17LinearCombinationIaLi1EiiLNS1E_9ScaleType4KindE0ELNS_15FloatRoundStyleE2EaEENS1_15EpilogueDefaultEEEEEvvEEEEvNT_6ParamsE)
        .other          _ZN7cutlass13device_kernelINS_4gemm6kernel13GemmUniversalIN4cute5tupleIJiiiiEEENS1_10collective13CollectiveMmaINS1_34MainloopSm90TmaGmmaWarpSpecializedILi2ENS5_IJNS4_1CILi1EEESB_SB_EEENS1_32KernelTmaWarpSpecializedPingpongEEENS5_IJNSA_ILi64EEENSA_ILi256EEESF_EEEaNS5_IJlSB_lEEEaSI_NS4_8TiledMMAINS4_8MMA_AtomIJNS4_4SM904GMMA27MMA_64x256x32_S32S8S8_SS_TNEEEENS4_6LayoutISC_NS5_IJNSA_ILi0EEESQ_SQ_EEEEENS5_IJNS4_10UnderscoreEST_ST_EEEEENS4_13SM90_TMA_LOADENS4_14ComposedLayoutINS4_7SwizzleILi2ELi4ELi3EEENS4_18smem_ptr_flag_bitsILi8EEENSP_INS5_IJNSA_ILi8EEESF_EEENS5_IJSF_SB_EEEEEEEvNS4_8identityESW_S16_vS17_EENS_8epilogue10collective6detail29Sm90TmaWarpSpecializedAdapterINS1A_15DefaultEpilogueIaSI_SI_NS19_6thread17LinearCombinationIaLi1EiiLNS1E_9ScaleType4KindE0ELNS_15FloatRoundStyleE2EaEENS1_15EpilogueDefaultEEEEEvvEEEEvNT_6ParamsE,@"STO_CUDA_ENTRY STV_DEFAULT"
_ZN7cutlass13device_kernelINS_4gemm6kernel13GemmUniversalIN4cute5tupleIJiiiiEEENS1_10collective13CollectiveMmaINS1_34MainloopSm90TmaGmmaWarpSpecializedILi2ENS5_IJNS4_1CILi1EEESB_SB_EEENS1_32KernelTmaWarpSpecializedPingpongEEENS5_IJNSA_ILi64EEENSA_ILi256EEESF_EEEaNS5_IJlSB_lEEEaSI_NS4_8TiledMMAINS4_8MMA_AtomIJNS4_4SM904GMMA27MMA_64x256x32_S32S8S8_SS_TNEEEENS4_6LayoutISC_NS5_IJNSA_ILi0EEESQ_SQ_EEEEENS5_IJNS4_10UnderscoreEST_ST_EEEEENS4_13SM90_TMA_LOADENS4_14ComposedLayoutINS4_7SwizzleILi2ELi4ELi3EEENS4_18smem_ptr_flag_bitsILi8EEENSP_INS5_IJNSA_ILi8EEESF_EEENS5_IJSF_SB_EEEEEEEvNS4_8identityESW_S16_vS17_EENS_8epilogue10collective6detail29Sm90TmaWarpSpecializedAdapterINS1A_15DefaultEpilogueIaSI_SI_NS19_6thread17LinearCombinationIaLi1EiiLNS1E_9ScaleType4KindE0ELNS_15FloatRoundStyleE2EaEENS1_15EpilogueDefaultEEEEEvvEEEEvNT_6ParamsE:
[----:B------:R-:W0:Y:S01]  /*0000*/  LDC R1, c[0x0][0x28] ;  /* 0x00000a00ff017b82 */ /* 0x000e220000000800 */
[----:B------:R-:W1:Y:S01]  /*0010*/  S2R R4, SR_TID.X ;  /* 0x0000000000047919 */ /* 0x000e620000002100 */
[----:B------:R-:W-:Y:S01]  /*0020*/  ELECT P0, URZ, PT ;  /* 0x00000000003f782f */ /* 0x000fe20003800000 */
[----:B------:R-:W-:Y:S01]  /*0030*/  BSSY B0, `(.L_x_0) ;  /* 0x0000014000007945 */ /* 0x000fe20003800000 */
[----:B-1----:R-:W-:-:S05]  /*0040*/  SHF.R.U32.HI R0, RZ, 0x5, R4 ;  /* 0x00000005ff007819 */ /* 0x002fca0000011604 */
[----:B------:R-:W1:Y:S02]  /*0050*/  SHFL.IDX PT, R2, R0, RZ, 0x1f ;  /* 0x00001fff00027589 */ /* 0x000e6400000e0000 */
[----:B-1----:R-:W-:Y:S02]  /*0060*/  R2UR UR8, R2 ;  /* 0x00000000020872ca */ /* 0x002fe400000e0000 */
[----:B------:R-:W-:-:S05]  /*0070*/  SHF.R.U32.HI R2, RZ, 0x7, R4 ;  /* 0x00000007ff027819 */ /* 0x000fca0000011604 */
[----:B------:R1:W2:Y:S06]  /*0080*/  SHFL.IDX PT, R3, R2, RZ, 0x1f ;  /* 0x00001fff02037589 */ /* 0x0002ac00000e0000 */
[----:B------:R-:W-:Y:S02]  /*0090*/  USHF.R.S32.HI UR4, URZ, 0x1f, UR8 ;  /* 0x0000001f3f047899 */ /* 0x000fe40008011408 */
[----:B------:R-:W-:Y:S02]  /*00a0*/  ISETP.NE.OR P0, PT, RZ, UR8, !P0 ;  /* 0x00000008ff007c0c */ /* 0x000fe4000c705670 */
[----:B------:R-:W-:-:S04]  /*00b0*/  ULEA.HI UR4, UR4, UR8, URZ, 0x2 ;  /* 0x0000000804047291 */ /* 0x000fc8000f8f103f */
[----:B------:R-:W-:-:S04]  /*00c0*/  ULOP3.LUT UR4, UR4, 0xfffffffc, URZ, 0xc0, !UPT ;  /* 0xfffffffc04047892 */ /* 0x000fc8000f8ec03f */
[----:B------:R-:W-:-:S03]  /*00d0*/  UIADD3 UR8, UR8, -UR4, URZ ;  /* 0x8000000408087290 */ /* 0x000fc6000fffe03f */
[----:B01----:R-:W-:Y:S09]  /*00e0*/  @P0 BRA `(.L_x_1) ;  /* 0x0000000000200947 */ /* 0x003ff20003800000 */
[----:B------:R-:W-:Y:S02]  /*00f0*/  ULDC.64 UR4, c[0x0][0x198] ;  /* 0x0000660000047ab9 */ /* 0x000fe40000000a00 */
[----:B------:R-:W-:Y:S02]  /*0100*/  UIADD3 UR6, UP0, UR4, 0xf0, URZ ;  /* 0x000000f004067890 */ /* 0x000fe4000ff1e03f */
[----:B------:R-:W-:Y:S02]  /*0110*/  UIADD3 UR4, UP1, UR4, 0x1f0, URZ ;  /* 0x000001f004047890 */ /* 0x000fe4000ff3e03f */
[----:B------:R-:W-:Y:S02]  /*0120*/  UIADD3.X UR7, URZ, UR5, URZ, UP0, !UPT ;  /* 0x000000053f077290 */ /* 0x000fe400087fe43f */
[----:B------:R-:W-:-:S07]  /*0130*/  UIADD3.X UR5, URZ, UR5, URZ, UP1, !UPT ;  /* 0x000000053f057290 */ /* 0x000fce0008ffe43f */
[----:B------:R0:W-:Y:S02]  /*0140*/  UTMACCTL.PF [UR6] ;  /* 0x00000000060079b9 */ /* 0x0001e40008040000 */
[----:B------:R0:W-:Y:S02]  /*0150*/  UTMACCTL.PF [UR4] ;  /* 0x00000000040079b9 */ /* 0x0001e40008040000 */
[----:B0-----:R-:W-:Y:S01]  /*0160*/  NOP ;  /* 0x0000000000007918 */ /* 0x001fe20000000000 */
.L_x_1:
[----:B------:R-:W-:Y:S05]  /*0170*/  BSYNC B0 ;  /* 0x0000000000007941 */ /* 0x000fea0003800000 */
.L_x_0:
[----:B------:R-:W0:Y:S01]  /*0180*/  SHFL.IDX PT, R5, R0, RZ, 0x1f ;  /* 0x00001fff00057589 */ /* 0x000e2200000e0000 */
[----:B--2---:R-:W-:Y:S01]  /*0190*/  R2UR UR15, R3 ;  /* 0x00000000030f72ca */ /* 0x004fe200000e0000 */
[----:B------:R-:W-:-:S04]  /*01a0*/  UISETP.NE.AND UP0, UPT, UR8, 0x3, UPT ;  /* 0x000000030800788c */ /* 0x000fc8000bf05270 */
[----:B------:R-:W-:-:S08]  /*01b0*/  UISETP.EQ.OR UP0, UPT, UR8, URZ, !UP0 ;  /* 0x0000003f0800728c */ /* 0x000fd0000c702670 */
[----:B------:R-:W-:Y:S02]  /*01c0*/  UIADD3 UR18, UR15, -0x1, URZ ;  /* 0xffffffff0f127890 */ /* 0x000fe4000fffe03f */
[----:B------:R-:W-:Y:S02]  /*01d0*/  UISETP.EQ.AND UP0, UPT, UR15, URZ, UP0 ;  /* 0x0000003f0f00728c */ /* 0x000fe40008702270 */
[----:B------:R-:W-:Y:S02]  /*01e0*/  UISETP.GE.U32.AND UP1, UPT, UR18, 0x2, UPT ;  /* 0x000000021200788c */ /* 0x000fe4000bf26070 */
[----:B------:R-:W-:Y:S01]  /*01f0*/  USEL UR40, URZ, 0x1, !UP0 ;  /* 0x000000013f287887 */ /* 0x000fe2000c000000 */
[----:B0-----:R-:W-:-:S03]  /*0200*/  ISETP.NE.AND P0, PT, R5, RZ, PT ;  /* 0x000000ff0500720c */ /* 0x001fc60003f05270 */
[----:B------:R-:W-:-:S10]  /*0210*/  USEL UR40, UR40, 0x2, UP1 ;  /* 0x0000000228287887 */ /* 0x000fd40008800000 */
[----:B------:R-:W-:Y:S05]  /*0220*/  @P0 BRA `(.L_x_2) ;  /* 0x0000000000480947 */ /* 0x000fea0003800000 */
[----:B------:R-:W0:Y:S01]  /*0230*/  S2UR UR9, SR_CgaCtaId ;  /* 0x00000000000979c3 */ /* 0x000e220000008800 */
[----:B------:R-:W-:Y:S01]  /*0240*/  UMOV UR4, 0x400 ;  /* 0x0000040000047882 */ /* 0x000fe20000000000 */
[----:B------:R-:W-:Y:S01]  /*0250*/  UMOV UR5, 0x1 ;  /* 0x0000000100057882 */ /* 0x000fe20000000000 */
[----:B------:R-:W-:Y:S01]  /*0260*/  UMOV UR6, 0x80 ;  /* 0x0000008000067882 */ /* 0x000fe20000000000 */
[----:B------:R-:W-:Y:S01]  /*0270*/  ELECT P0, URZ, PT ;  /* 0x00000000003f782f */ /* 0x000fe20003800000 */
[----:B------:R-:W-:-:S04]  /*0280*/  UIADD3 UR6, -UR6, 0x100000, URZ ;  /* 0x0010000006067890 */ /* 0x000fc8000fffe13f */
[----:B------:R-:W-:Y:S02]  /*0290*/  USHF.L.U32 UR7, UR6, 0xb, URZ ;  /* 0x0000000b06077899 */ /* 0x000fe4000800063f */
[----:B------:R-:W-:Y:S02]  /*02a0*/  USHF.L.U32 UR6, UR6, 0x1, URZ ;  /* 0x0000000106067899 */ /* 0x000fe4000800063f */
[----:B0-----:R-:W-:Y:S02]  /*02b0*/  ULEA UR9, UR9, UR4, 0x18 ;  /* 0x0000000409097291 */ /* 0x001fe4000f8ec03f */
[----:B------:R-:W-:-:S04]  /*02c0*/  UIADD3 UR4, -UR5, 0x100000, URZ ;  /* 0x0010000005047890 */ /* 0x000fc8000fffe13f */
[----:B------:R-:W-:Y:S02]  /*02d0*/  USHF.L.U32 UR5, UR4, 0xb, URZ ;  /* 0x0000000b04057899 */ /* 0x000fe4000800063f */
[----:B------:R-:W-:Y:S01]  /*02e0*/  USHF.L.U32 UR4, UR4, 0x1, URZ ;  /* 0x0000000104047899 */ /* 0x000fe2000800063f */
[----:B------:R-:W0:Y:S11]  /*02f0*/  FENCE.VIEW.ASYNC.S ;  /* 0x00000000000073c6 */ /* 0x000e360000000000 */
[----:B0-----:R0:W1:Y:S01]  /*0300*/  SYNCS.EXCH.64 URZ, [UR9], UR4 ;  /* 0x00000004093f75b2 */ /* 0x0010620008000100 */
[----:B------:R0:W2:Y:S01]  /*0310*/  SYNCS.EXCH.64 URZ, [UR9+0x10], UR6 ;  /* 0x00001006093f75b2 */ /* 0x0000a20008000100 */
[----:B------:R0:W3:Y:S01]  /*0320*/  SYNCS.EXCH.64 URZ, [UR9+0x8], UR4 ;  /* 0x00000804093f75b2 */ /* 0x0000e20008000100 */
[----:B------:R0:W4:Y:S01]  /*0330*/  SYNCS.EXCH.64 URZ, [UR9+0x18], UR6 ;  /* 0x00001806093f75b2 */ /* 0x0001220008000100 */
[----:B------:R-:W-:Y:S01]  /*0340*/  NOP ;  /* 0x0000000000007918 */ /* 0x000fe20000000000 */
.L_x_2:
[----:B------:R-:W5:Y:S01]  /*0350*/  SHFL.IDX PT, R5, R0, RZ, 0x1f ;  /* 0x00001fff00057589 */ /* 0x000f6200000e0000 */
[----:B------:R-:W-:Y:S01]  /*0360*/  ELECT P0, URZ, PT ;  /* 0x00000000003f782f */ /* 0x000fe20003800000 */
[----:B------:R-:W-:Y:S01]  /*0370*/  NOP ;  /* 0x0000000000007918 */ /* 0x000fe20000000000 */
[----:B------:R-:W-:Y:S01]  /*0380*/  ELECT P1, URZ, PT ;  /* 0x00000000003f782f */ /* 0x000fe20003820000 */
[----:B------:R-:W1:Y:S01]  /*0390*/  SHFL.IDX PT, R3, R0, RZ, 0x1f ;  /* 0x00001fff00037589 */ /* 0x000e6200000e0000 */
[----:B0-----:R-:W-:Y:S01]  /*03a0*/  UMOV UR4, 0x20 ;  /* 0x0000002000047882 */ /* 0x001fe20000000000 */
[----:B------:R-:W-:Y:S01]  /*03b0*/  UMOV UR12, 0x80 ;  /* 0x00000080000c7882 */ /* 0x000fe20000000000 */
[----:B------:R-:W-:Y:S01]  /*03c0*/  NOP ;  /* 0x0000000000007918 */ /* 0x000fe20000000000 */
[----:B------:R0:W0:Y:S01]  /*03d0*/  SHFL.IDX PT, R0, R2, RZ, 0x1f ;  /* 0x00001fff02007589 */ /* 0x00002200000e0000 */
[----:B------:R-:W-:Y:S01]  /*03e0*/  ULDC.64 UR38, c[0x0][0x208] ;  /* 0x0000820000267ab9 */ /* 0x000fe20000000a00 */
[----:B-----5:R-:W-:-:S02]  /*03f0*/  ISETP.NE.OR P0, PT, R5, RZ, !P0 ;  /* 0x000000ff0500720c */ /* 0x020fc40004705670 */
[----:B-1----:R-:W-:Y:S02]  /*0400*/  ISETP.NE.OR P1, PT, R3, RZ, !P1 ;  /* 0x000000ff0300720c */ /* 0x002fe40004f25670 */
[----:B------:R-:W-:-:S04]  /*0410*/  SHF.R.S32.HI R3, RZ, 0x1f, R4 ;  /* 0x0000001fff037819 */ /* 0x000fc80000011404 */
[----:B------:R-:W-:-:S05]  /*0420*/  LEA.HI R3, R3, R4, RZ, 0x7 ;  /* 0x0000000403037211 */ /* 0x000fca00078f38ff */
[----:B------:R-:W-:Y:S01]  /*0430*/  VOTEU.ALL UP0, P0 ;  /* 0x00000000003f7886 */ /* 0x000fe20000000000 */
[----:B------:R-:W-:Y:S01]  /*0440*/  LOP3.LUT R3, R3, 0xffffff80, RZ, 0xc0, !PT ;  /* 0xffffff8003037812 */ /* 0x000fe200078ec0ff */
[----:B------:R-:W-:-:S03]  /*0450*/  VOTEU.ALL UP1, P1 ;  /* 0x00000000003f7886 */ /* 0x000fc60000820000 */
[----:B------:R-:W1:Y:S01]  /*0460*/  @!UP0 S2UR UR7, SR_CgaCtaId ;  /* 0x00000000000789c3 */ /* 0x000e620000008800 */
[----:B------:R-:W-:Y:S01]  /*0470*/  @!UP0 UMOV UR6, 0x400 ;  /* 0x0000040000068882 */ /* 0x000fe20000000000 */
[----:B------:R-:W-:-:S04]  /*0480*/  @!UP0 UIADD3 UR4, -UR4, 0x100000, URZ ;  /* 0x0010000004048890 */ /* 0x000fc8000fffe13f */
[----:B------:R-:W-:Y:S02]  /*0490*/  @!UP0 USHF.L.U32 UR5, UR4, 0xb, URZ ;  /* 0x0000000b04058899 */ /* 0x000fe4000800063f */
[----:B------:R-:W-:Y:S01]  /*04a0*/  @!UP0 USHF.L.U32 UR4, UR4, 0x1, URZ ;  /* 0x0000000104048899 */ /* 0x000fe2000800063f */
[----:B------:R-:W-:Y:S01]  /*04b0*/  IMAD.IADD R3, R4, 0x1, -R3 ;  /* 0x0000000104037824 */ /* 0x000fe200078e0a03 */
[----:B------:R-:W-:Y:S01]  /*04c0*/  @!UP1 UMOV UR10, 0x400 ;  /* 0x00000400000a9882 */ /* 0x000fe20000000000 */
[----:B------:R-:W-:Y:S01]  /*04d0*/  VOTEU.ALL UP2, P1 ;  /* 0x00000000003f7886 */ /* 0x000fe20000840000 */
[----:B------:R-:W-:Y:S01]  /*04e0*/  VOTEU.ALL UP3, P1 ;  /* 0x00000000003f7886 */ /* 0x000fe20000860000 */
[----:B------:R-:W-:Y:S01]  /*04f0*/  VOTEU.ALL UP4, P1 ;  /* 0x00000000003f7886 */ /* 0x000fe20000880000 */
[----:B------:R-:W5:Y:S01]  /*0500*/  @!UP1 S2UR UR11, SR_CgaCtaId ;  /* 0x00000000000b99c3 */ /* 0x000f620000008800 */
[----:B------:R-:W-:Y:S01]  /*0510*/  VOTEU.ALL UP5, P1 ;  /* 0x00000000003f7886 */ /* 0x000fe200008a0000 */
[----:B------:R-:W-:Y:S01]  /*0520*/  ISETP.NE.AND P1, PT, RZ, UR15, PT ;  /* 0x0000000fff007c0c */ /* 0x000fe2000bf25270 */
[----:B-1----:R-:W-:-:S02]  /*0530*/  @!UP0 ULEA UR9, UR7, UR6, 0x18 ;  /* 0x0000000607098291 */ /* 0x002fc4000f8ec03f */
[----:B------:R-:W-:-:S04]  /*0540*/  @!UP1 UIADD3 UR6, -UR12, 0x100000, URZ ;  /* 0x001000000c069890 */ /* 0x000fc8000fffe13f */
[----:B------:R-:W-:Y:S02]  /*0550*/  @!UP1 USHF.L.U32 UR7, UR6, 0xb, URZ ;  /* 0x0000000b06079899 */ /* 0x000fe4000800063f */
[----:B------:R-:W-:Y:S01]  /*0560*/  @!UP1 USHF.L.U32 UR6, UR6, 0x1, URZ ;  /* 0x0000000106069899 */ /* 0x000fe2000800063f */
[----:B------:R-:W-:Y:S01]  /*0570*/  VOTEU.ALL UP0, P0 ;  /* 0x00000000003f7886 */ /* 0x000fe20000000000 */
[----:B-----5:R-:W-:Y:S01]  /*0580*/  @!UP1 ULEA UR10, UR11, UR10, 0x18 ;  /* 0x0000000a0b0a9291 */ /* 0x020fe2000f8ec03f */
[----:B------:R-:W-:Y:S01]  /*0590*/  VOTEU.ALL UP1, P0 ;  /* 0x00000000003f7886 */ /* 0x000fe20000020000 */
[----:B------:R-:W1:Y:S02]  /*05a0*/  FENCE.VIEW.ASYNC.S ;  /* 0x00000000000073c6 */ /* 0x000e640000000000 */
[----:B-1----:R-:W2:Y:S02]  /*05b0*/  @!UP0 SYNCS.EXCH.64 URZ, [UR9+0x50], UR4 ;  /* 0x00005004093f85b2 */ /* 0x002ea40008000100 */
[----:B------:R1:W2:Y:S01]  /*05c0*/  @!UP1 SYNCS.EXCH.64 URZ, [UR9+0x58], UR4 ;  /* 0x00005804093f95b2 */ /* 0x0002a20008000100 */
[----:B------:R-:W-:Y:S01]  /*05d0*/  NOP ;  /* 0x0000000000007918 */ /* 0x000fe20000000000 */
[----:B-1----:R-:W-:-:S02]  /*05e0*/  ULDC.64 UR4, c[0x0][0x598] ;  /* 0x0001660000047ab9 */ /* 0x002fc40000000a00 */
[----:B------:R-:W-:Y:S02]  /*05f0*/  ISETP.NE.U32.AND P0, PT, RZ, UR4, PT ;  /* 0x00000004ff007c0c */ /* 0x000fe4000bf05070 */
[----:B------:R1:W2:Y:S02]  /*0600*/  @!UP2 SYNCS.EXCH.64 URZ, [UR10+0x30], UR6 ;  /* 0x000030060a3fa5b2 */ /* 0x0002a40008000100 */
[----:B------:R-:W-:Y:S01]  /*0610*/  ISETP.NE.AND.EX P0, PT, RZ, UR5, PT, P0 ;  /* 0x00000005ff007c0c */ /* 0x000fe2000bf05300 */
[----:B------:R1:W2:Y:S01]  /*0620*/  @!UP3 SYNCS.EXCH.64 URZ, [UR10+0x38], UR6 ;  /* 0x000038060a3fb5b2 */ /* 0x0002a20008000100 */
[----:B------:R1:W2:Y:S01]  /*0630*/  @!UP4 SYNCS.EXCH.64 URZ, [UR10+0x40], UR6 ;  /* 0x000040060a3fc5b2 */ /* 0x0002a20008000100 */
[----:B------:R1:W2:Y:S01]  /*0640*/  @!UP5 SYNCS.EXCH.64 URZ, [UR10+0x48], UR6 ;  /* 0x000048060a3fd5b2 */ /* 0x0002a20008000100 */
[----:B------:R-:W-:Y:S01]  /*0650*/  NOP ;  /* 0x0000000000007918 */ /* 0x000fe20000000000 */
[----:B--234-:R-:W-:Y:S08]  /*0660*/  BAR.SYNC.DEFER_BLOCKING 0x0 ;  /* 0x0000000000007b1d */ /* 0x01cff00000010000 */
[----:B01----:R-:W-:Y:S05]  /*0670*/  @!P0 BRA `(.L_x_3) ;  /* 0x00000000001c8947 */ /* 0x003fea0003800000 */
[----:B------:R-:W0:Y:S02]  /*0680*/  LDC.64 R6, c[0x0][0x598] ;  /* 0x00016600ff067b82 */ /* 0x000e240000000a00 */
[----:B0-----:R-:W2:Y:S02]  /*0690*/  LDG.E.64 R6, desc[UR38][R6.64] ;  /* 0x0000002606067981 */ /* 0x001ea4000c1e1b00 */
[----:B--2---:R-:W-:-:S04]  /*06a0*/  ISETP.NE.U32.AND P0, PT, R6, RZ, PT ;  /* 0x000000ff0600720c */ /* 0x004fc80003f05070 */
[----:B------:R-:W-:-:S13]  /*06b0*/  ISETP.NE.AND.EX P0, PT, R7, RZ, PT, P0 ;  /* 0x000000ff0700720c */ /* 0x000fda0003f05300 */
[----:B------:R-:W-:Y:S05]  /*06c0*/  @!P0 BRA `(.L_x_3) ;  /* 0x0000000000088947 */ /* 0x000fea0003800000 */
[----:B------:R1:W5:Y:S01]  /*06d0*/  LD.E R23, desc[UR38][R6.64] ;  /* 0x0000002606177980 */ /* 0x000362000c101900 */
[----:B------:R-:W-:Y:S05]  /*06e0*/  BRA `(.L_x_4) ;  /* 0x0000000000247947 */ /* 0x000fea0003800000 */
.L_x_3:
[----:B------:R-:W-:Y:S02]  /*06f0*/  ULDC.64 UR4, c[0x0][0x588] ;  /* 0x0001620000047ab9 */ /* 0x000fe40000000a00 */
[----:B------:R-:W-:-:S04]  /*0700*/  ISETP.NE.U32.AND P0, PT, RZ, UR4, PT ;  /* 0x00000004ff007c0c */ /* 0x000fc8000bf05070 */
[----:B------:R-:W-:-:S13]  /*0710*/  ISETP.NE.AND.EX P0, PT, RZ, UR5, PT, P0 ;  /* 0x00000005ff007c0c */ /* 0x000fda000bf05300 */
[----:B------:R-:W-:Y:S05]  /*0720*/  @!P0 BRA `(.L_x_5) ;  /* 0x00000000000c8947 */ /* 0x000fea0003800000 */
[----:B------:R-:W0:Y:S02]  /*0730*/  LDC.64 R6, c[0x0][0x588] ;  /* 0x00016200ff067b82 */ /* 0x000e240000000a00 */
[----:B0-----:R0:W5:Y:S01]  /*0740*/  LDG.E R23, desc[UR38][R6.64] ;  /* 0x0000002606177981 */ /* 0x001162000c1e1900 */
[----:B------:R-:W-:Y:S05]  /*0750*/  BRA `(.L_x_4) ;  /* 0x0000000000087947 */ /* 0x000fea0003800000 */
.L_x_5:
[----:B------:R-:W-:Y:S02]  /*0760*/  ULDC UR4, c[0x0][0x580] ;  /* 0x0001600000047ab9 */ /* 0x000fe40000000800 */
[----:B------:R-:W-:-:S07]  /*0770*/  IMAD.U32 R23, RZ, RZ, UR4 ;  /* 0x00000004ff177e24 */ /* 0x000fce000f8e00ff */
.L_x_4:
[----:B------:R-:W-:Y:S02]  /*0780*/  ULDC.64 UR4, c[0x0][0x5a0] ;  /* 0x0001680000047ab9 */ /* 0x000fe40000000a00 */
[----:B------:R-:W-:-:S04]  /*0790*/  ISETP.NE.U32.AND P0, PT, RZ, UR4, PT ;  /* 0x00000004ff007c0c */ /* 0x000fc8000bf05070 */
[----:B------:R-:W-:-:S13]  /*07a0*/  ISETP.NE.AND.EX P0, PT, RZ, UR5, PT, P0 ;  /* 0x00000005ff007c0c */ /* 0x000fda000bf05300 */
[----:B------:R-:W-:Y:S05]  /*07b0*/  @!P0 BRA `(.L_x_6) ;  /* 0x00000000001c8947 */ /* 0x000fea0003800000 */
[----:B01----:R-:W0:Y:S02]  /*07c0*/  LDC.64 R6, c[0x0][0x5a0] ;  /* 0x00016800ff067b82 */ /* 0x003e240000000a00 */
[----:B0-----:R-:W2:Y:S02]  /*07d0*/  LDG.E.64 R6, desc[UR38][R6.64] ;  /* 0x0000002606067981 */ /* 0x001ea4000c1e1b00 */
[----:B--2---:R-:W-:-:S04]  /*07e0*/  ISETP.NE.U32.AND P0, PT, R6, RZ, PT ;  /* 0x000000ff0600720c */ /* 0x004fc80003f05070 */
[----:B------:R-:W-:-:S13]  /*07f0*/  ISETP.NE.AND.EX P0, PT, R7, RZ, PT, P0 ;  /* 0x000000ff0700720c */ /* 0x000fda0003f05300 */
[----:B------:R-:W-:Y:S05]  /*0800*/  @!P0 BRA `(.L_x_6) ;  /* 0x0000000000088947 */ /* 0x000fea0003800000 */
[----:B------:R3:W5:Y:S01]  /*0810*/  LD.E R22, desc[UR38][R6.64] ;  /* 0x0000002606167980 */ /* 0x000762000c101900 */
[----:B------:R-:W-:Y:S05]  /*0820*/  BRA `(.L_x_7) ;  /* 0x0000000000247947 */ /* 0x000fea0003800000 */
.L_x_6:
[----:B------:R-:W-:Y:S02]  /*0830*/  ULDC.64 UR4, c[0x0][0x590] ;  /* 0x0001640000047ab9 */ /* 0x000fe40000000a00 */
[----:B------:R-:W-:-:S04]  /*0840*/  ISETP.NE.U32.AND P0, PT, RZ, UR4, PT ;  /* 0x00000004ff007c0c */ /* 0x000fc8000bf05070 */
[----:B------:R-:W-:-:S13]  /*0850*/  ISETP.NE.AND.EX P0, PT, RZ, UR5, PT, P0 ;  /* 0x00000005ff007c0c */ /* 0x000fda000bf05300 */
[----:B------:R-:W-:Y:S05]  /*0860*/  @!P0 BRA `(.L_x_8) ;  /* 0x00000000000c8947 */ /* 0x000fea0003800000 */
[----:B01----:R-:W0:Y:S02]  /*0870*/  LDC.64 R6, c[0x0][0x590] ;  /* 0x00016400ff067b82 */ /* 0x003e240000000a00 */
[----:B0-----:R2:W5:Y:S01]  /*0880*/  LDG.E R22, desc[UR38][R6.64] ;  /* 0x0000002606167981 */ /* 0x001562000c1e1900 */
[----:B------:R-:W-:Y:S05]  /*0890*/  BRA `(.L_x_7) ;  /* 0x0000000000087947 */ /* 0x000fea0003800000 */
.L_x_8:
[----:B------:R-:W-:Y:S02]  /*08a0*/  ULDC UR4, c[0x0][0x584] ;  /* 0x0001610000047ab9 */ /* 0x000fe40000000800 */
[----:B------:R-:W-:-:S07]  /*08b0*/  IMAD.U32 R22, RZ, RZ, UR4 ;  /* 0x00000004ff167e24 */ /* 0x000fce000f8e00ff */
.L_x_7:
[----:B------:R-:W4:Y:S01]  /*08c0*/  S2UR UR10, SR_CTAID.Y ;  /* 0x00000000000a79c3 */ /* 0x000f220000002600 */
[----:B------:R-:W-:Y:S01]  /*08d0*/  ULDC UR5, c[0x0][0x65c] ;  /* 0x0001970000057ab9 */ /* 0x000fe20000000800 */
[----:B------:R-:W-:Y:S01]  /*08e0*/  UISETP.NE.AND UP0, UPT, UR15, 0x2, UPT ;  /* 0x000000020f00788c */ /* 0x000fe2000bf05270 */
[----:B------:R-:W-:Y:S01]  /*08f0*/  PRMT R5, RZ, 0x7610, R5 ;  /* 0x00007610ff057816 */ /* 0x000fe20000000005 */
[----:B------:R-:W-:Y:S01]  /*0900*/  UISETP.NE.AND UP2, UPT, UR5, 0x1, UPT ;  /* 0x000000010500788c */ /* 0x000fe2000bf45270 */
[----:B------:R-:W-:Y:S02]  /*0910*/  IMAD.MOV.U32 R19, RZ, RZ, -0x1 ;  /* 0xffffffffff137424 */ /* 0x000fe400078e00ff */
[----:B------:R-:W-:Y:S01]  /*0920*/  IMAD.MOV.U32 R18, RZ, RZ, -0x1 ;  /* 0xffffffffff127424 */ /* 0x000fe200078e00ff */
[----:B------:R-:W4:Y:S01]  /*0930*/  S2UR UR4, SR_CTAID.X ;  /* 0x00000000000479c3 */ /* 0x000f220000002500 */
[----:B------:R-:W-:-:S06]  /*0940*/  UP2UR UR48, UPR, URZ, 0x4 ;  /* 0x000000043f307883 */ /* 0x000fcc0008000000 */
[----:B------:R-:W-:Y:S01]  /*0950*/  @UP2 ULDC UR12, c[0x0][0x10] ;  /* 0x00000400000c2ab9 */ /* 0x000fe20000000800 */
[----:B------:R-:W-:Y:S01]  /*0960*/  @UP2 UMOV UR7, URZ ;  /* 0x0000003f00072c82 */ /* 0x000fe20008000000 */
[----:B------:R-:W-:Y:S01]  /*0970*/  @UP2 UMOV UR5, URZ ;  /* 0x0000003f00052c82 */ /* 0x000fe20008000000 */
[----:B0123--:R-:W0:Y:S01]  /*0980*/  LDC.64 R6, c[0x0][0x650] ;  /* 0x00019400ff067b82 */ /* 0x00fe220000000a00 */
[----:B----4-:R-:W-:Y:S02]  /*0990*/  @UP2 UMOV UR9, UR10 ;  /* 0x0000000a00092c82 */ /* 0x010fe40008000000 */
[----:B------:R-:W-:Y:S01]  /*09a0*/  @UP2 UMOV UR6, UR9 ;  /* 0x0000000900062c82 */ /* 0x000fe20008000000 */
[----:B------:R-:W-:Y:S01]  /*09b0*/  @!UP2 UMOV UR9, UR10 ;  /* 0x0000000a0009ac82 */ /* 0x000fe20008000000 */
[----:B------:R-:W-:-:S03]  /*09c0*/  @UP2 UIMAD.WIDE.U32 UR12, UR4, UR12, UR6 ;  /* 0x0000000c040c22a5 */ /* 0x000fc6000f8e0006 */
[----:B------:R-:W-:Y:S01]  /*09d0*/  @!UP2 ULDC UR6, c[0x0][0xc] ;  /* 0x000003000006aab9 */ /* 0x000fe20000000800 */
[----:B------:R-:W-:Y:S01]  /*09e0*/  @UP2 UIADD3 UR14, UR13, UR5, URZ ;  /* 0x000000050d0e2290 */ /* 0x000fe2000fffe03f */
[----:B------:R-:W-:Y:S02]  /*09f0*/  ULDC UR10, c[0x0][0xc] ;  /* 0x00000300000a7ab9 */ /* 0x000fe40000000800 */
[----:B------:R-:W-:Y:S01]  /*0a00*/  UMOV UR5, URZ ;  /* 0x0000003f00057c82 */ /* 0x000fe20008000000 */
[----:B------:R-:W-:Y:S01]  /*0a10*/  ULDC UR11, c[0x0][0x10] ;  /* 0x00000400000b7ab9 */ /* 0x000fe20000000800 */
[----:B------:R-:W-:Y:S02]  /*0a20*/  @!UP2 UIMAD.WIDE.U32 UR6, UR6, UR9, UR4 ;  /* 0x000000090606a2a5 */ /* 0x000fe4000f8e0004 */
[----:B------:R-:W-:Y:S01]  /*0a30*/  UIMAD.WIDE.U32 UR10, UR10, UR11, URZ ;  /* 0x0000000b0a0a72a5 */ /* 0x000fe2000f8e003f */
[----:B------:R-:W-:-:S03]  /*0a40*/  ULDC UR13, c[0x0][0x14] ;  /* 0x00000500000d7ab9 */ /* 0x000fc60000000800 */
[----:B------:R-:W-:Y:S02]  /*0a50*/  UIMAD.WIDE.U32 UR36, UR10, UR13, URZ ;  /* 0x0000000d0a2472a5 */ /* 0x000fe4000f8e003f */
[----:B------:R-:W-:Y:S01]  /*0a60*/  UIMAD UR41, UR11, UR13, URZ ;  /* 0x0000000d0b2972a4 */ /* 0x000fe2000f8e023f */
[----:B------:R-:W-:Y:S01]  /*0a70*/  @!UP2 UMOV UR12, UR6 ;  /* 0x00000006000cac82 */ /* 0x000fe20008000000 */
[----:B------:R-:W-:Y:S02]  /*0a80*/  @!UP2 UMOV UR14, UR7 ;  /* 0x00000007000eac82 */ /* 0x000fe40008000000 */
[----:B------:R-:W-:Y:S02]  /*0a90*/  UIADD3 UR41, UR37, UR41, URZ ;  /* 0x0000002925297290 */ /* 0x000fe4000fffe03f */
[----:B------:R-:W-:-:S04]  /*0aa0*/  UIADD3 UR6, UP1, UR12, UR36, URZ ;  /* 0x000000240c067290 */ /* 0x000fc8000ff3e03f */
[----:B------:R-:W-:Y:S02]  /*0ab0*/  UIADD3.X UR7, UR14, UR41, URZ, UP1, !UPT ;  /* 0x000000290e077290 */ /* 0x000fe40008ffe43f */
[----:B------:R-:W-:Y:S02]  /*0ac0*/  USEL UR6, UR6, UR12, !UP0 ;  /* 0x0000000c06067287 */ /* 0x000fe4000c000000 */
[----:B------:R-:W-:-:S04]  /*0ad0*/  USEL UR7, UR7, UR14, !UP0 ;  /* 0x0000000e07077287 */ /* 0x000fc8000c000000 */
[----:B0-----:R-:W-:Y:S01]  /*0ae0*/  ISETP.LE.U32.AND P0, PT, R6, UR6, PT ;  /* 0x0000000606007c0c */ /* 0x001fe2000bf03070 */
[----:B------:R-:W-:Y:S02]  /*0af0*/  IMAD.U32 R16, RZ, RZ, UR6 ;  /* 0x00000006ff107e24 */ /* 0x000fe4000f8e00ff */
[----:B------:R-:W-:Y:S02]  /*0b00*/  IMAD.U32 R2, RZ, RZ, UR7 ;  /* 0x00000007ff027e24 */ /* 0x000fe4000f8e00ff */
[----:B------:R-:W-:-:S03]  /*0b10*/  IMAD.U32 R17, RZ, RZ, UR7 ;  /* 0x00000007ff117e24 */ /* 0x000fc6000f8e00ff */
[----:B------:R-:W-:Y:S01]  /*0b20*/  ISETP.GE.U32.AND.EX P0, PT, R2, R7, PT, P0 ;  /* 0x000000070200720c */ /* 0x000fe20003f06100 */
[----:B------:R-:W-:-:S12]  /*0b30*/  IMAD.MOV.U32 R2, RZ, RZ, -0x1 ;  /* 0xffffffffff027424 */ /* 0x000fd800078e00ff */
[----:B------:R-:W-:Y:S05]  /*0b40*/  @P0 BRA `(.L_x_9) ;  /* 0x00000004008c0947 */ /* 0x000fea0003800000 */
[----:B------:R-:W-:Y:S01]  /*0b50*/  I2FP.F32.U32 R2, UR4 ;  /* 0x0000000400027c45 */ /* 0x000fe20008201000 */
[----:B------:R-:W-:Y:S01]  /*0b60*/  ULDC.64 UR16, c[0x0][0x628] ;  /* 0x00018a0000107ab9 */ /* 0x000fe20000000a00 */
[----:B------:R-:W-:Y:S01]  /*0b70*/  ULDC UR6, c[0x0][0x150] ;  /* 0x0000540000067ab9 */ /* 0x000fe20000000800 */
[----:B------:R-:W-:Y:S01]  /*0b80*/  ISETP.NE.U32.AND P0, PT, RZ, UR16, PT ;  /* 0x00000010ff007c0c */ /* 0x000fe2000bf05070 */
[----:B------:R-:W-:Y:S01]  /*0b90*/  ULDC UR15, c[0x0][0x630] ;  /* 0x00018c00000f7ab9 */ /* 0x000fe20000000800 */
[----:B------:R-:W-:Y:S01]  /*0ba0*/  FMUL R2, R2, UR6 ;  /* 0x0000000602027c20 */ /* 0x000fe20008400000 */
[----:B------:R-:W-:Y:S01]  /*0bb0*/  R2UR UR19, R16 ;  /* 0x00000000101372ca */ /* 0x000fe200000e0000 */
[----:B------:R-:W-:Y:S01]  /*0bc0*/  ULDC UR21, c[0x0][0x154] ;  /* 0x0000550000157ab9 */ /* 0x000fe20000000800 */
[----:B------:R-:W-:Y:S01]  /*0bd0*/  ISETP.NE.AND.EX P0, PT, RZ, UR17, PT, P0 ;  /* 0x00000011ff007c0c */ /* 0x000fe2000bf05300 */
[----:B------:R0:W1:Y:S01]  /*0be0*/  F2I.U32.TRUNC.NTZ R5, R2 ;  /* 0x0000000200057305 */ /* 0x000062000020f000 */
[----:B------:R-:W-:-:S02]  /*0bf0*/  R2UR UR20, R17 ;  /* 0x00000000111472ca */ /* 0x000fc400000e0000 */
[----:B------:R-:W-:Y:S02]  /*0c00*/  R2UR UR6, R16 ;  /* 0x00000000100672ca */ /* 0x000fe400000e0000 */
[----:B------:R-:W-:-:S07]  /*0c10*/  R2UR UR7, R17 ;  /* 0x00000000110772ca */ /* 0x000fce00000e0000 */
[----:B0-----:R-:W-:Y:S08]  /*0c20*/  @!P0 BRA `(.L_x_10) ;  /* 0x0000000000308947 */ /* 0x001ff00003800000 */
[----:B------:R-:W-:Y:S01]  /*0c30*/  R2UR UR6, R16 ;  /* 0x00000000100672ca */ /* 0x000fe200000e0000 */
[----:B------:R-:W-:Y:S01]  /*0c40*/  ULDC UR12, c[0x0][0x634] ;  /* 0x00018d00000c7ab9 */ /* 0x000fe20000000800 */
[----:B------:R-:W-:-:S11]  /*0c50*/  R2UR UR14, R17 ;  /* 0x00000000110e72ca */ /* 0x000fd600000e0000 */
[----:B------:R-:W-:-:S04]  /*0c60*/  UIADD3 UR12, UP1, UR6, UR12, URZ ;  /* 0x0000000c060c7290 */ /* 0x000fc8000ff3e03f */
[----:B------:R-:W-:-:S04]  /*0c70*/  UIADD3.X UR14, URZ, UR14, URZ, UP1, !UPT ;  /* 0x0000000e3f0e7290 */ /* 0x000fc80008ffe43f */
[----:B------:R-:W-:-:S04]  /*0c80*/  UIMAD.WIDE.U32 UR6, UR14, UR16, URZ ;  /* 0x000000100e0672a5 */ /* 0x000fc8000f8e003f */
[----:B------:R-:W-:Y:S02]  /*0c90*/  UIMAD.WIDE.U32 UR10, UP1, UR12, UR17, UR6 ;  /* 0x000000110c0a72a5 */ /* 0x000fe4000f820006 */
[----:B------:R-:W-:Y:S02]  /*0ca0*/  UIMAD.WIDE.U32 UR6, UR12, UR16, URZ ;  /* 0x000000100c0672a5 */ /* 0x000fe4000f8e003f */
[----:B------:R-:W-:Y:S02]  /*0cb0*/  UIADD3.X UR13, URZ, URZ, URZ, UP1, !UPT ;  /* 0x0000003f3f0d7290 */ /* 0x000fe40008ffe43f */
[----:B------:R-:W-:Y:S01]  /*0cc0*/  UIADD3 URZ, UP1, UR7, UR10, URZ ;  /* 0x0000000a073f7290 */ /* 0x000fe2000ff3e03f */
[----:B------:R-:W-:-:S03]  /*0cd0*/  UMOV UR12, UR11 ;  /* 0x0000000b000c7c82 */ /* 0x000fc60008000000 */
[----:B------:R-:W-:-:S12]  /*0ce0*/  UIMAD.WIDE.U32.X UR6, UR14, UR17, UR12, UP1 ;  /* 0x000000110e0672a5 */ /* 0x000fd800088e040c */
.L_x_10:
[----:B------:R-:W-:Y:S01]  /*0cf0*/  USHF.R.U64 UR5, UR6, UR15, UR7 ;  /* 0x0000000f06057299 */ /* 0x000fe20008001207 */
[----:B------:R-:W-:Y:S01]  /*0d00*/  I2FP.F32.U32 R2, UR9 ;  /* 0x0000000900027c45 */ /* 0x000fe20008201000 */
[----:B------:R-:W-:Y:S01]  /*0d10*/  USHF.R.U32.HI UR6, URZ, UR15, UR7 ;  /* 0x0000000f3f067299 */ /* 0x000fe20008011607 */
[----:B-1----:R-:W-:Y:S01]  /*0d20*/  R2UR UR14, R5 ;  /* 0x00000000050e72ca */ /* 0x002fe200000e0000 */
[----:B------:R-:W-:Y:S02]  /*0d30*/  UIADD3 UR17, UP1, URZ, -UR5, URZ ;  /* 0x800000053f117290 */ /* 0x000fe4000ff3e03f */
[----:B------:R-:W-:Y:S01]  /*0d40*/  FMUL R2, R2, UR21 ;  /* 0x0000001502027c20 */ /* 0x000fe20008400000 */
[----:B------:R-:W-:Y:S01]  /*0d50*/  ULDC.64 UR10, c[0x0][0x620] ;  /* 0x00018800000a7ab9 */ /* 0x000fe20000000a00 */
[----:B------:R-:W-:Y:S01]  /*0d60*/  UIADD3.X UR6, URZ, ~UR6, URZ, UP1, !UPT ;  /* 0x800000063f067290 */ /* 0x000fe20008ffe43f */
[----:B------:R-:W-:Y:S01]  /*0d70*/  UMOV UR12, UR19 ;  /* 0x00000013000c7c82 */ /* 0x000fe20008000000 */
[----:B------:R-:W-:-:S02]  /*0d80*/  UMOV UR13, UR20 ;  /* 0x00000014000d7c82 */ /* 0x000fc40008000000 */
[----:B------:R-:W-:Y:S01]  /*0d90*/  UIMAD UR6, UR6, UR10, URZ ;  /* 0x0000000a060672a4 */ /* 0x000fe2000f8e023f */
[----:B------:R-:W0:Y:S01]  /*0da0*/  F2I.U32.TRUNC.NTZ R2, R2 ;  /* 0x0000000200027305 */ /* 0x000e22000020f000 */
[----:B------:R-:W-:Y:S02]  /*0db0*/  UIMAD.WIDE.U32 UR12, UR17, UR10, UR12 ;  /* 0x0000000a110c72a5 */ /* 0x000fe4000f8e000c */
[----:B------:R-:W-:Y:S01]  /*0dc0*/  UIMAD UR17, UR17, UR11, UR6 ;  /* 0x0000000b111172a4 */ /* 0x000fe2000f8e0206 */
[----:B------:R-:W-:Y:S01]  /*0dd0*/  ULDC UR24, c[0x0][0x658] ;  /* 0x0001960000187ab9 */ /* 0x000fe20000000800 */
[----:B------:R-:W-:Y:S02]  /*0de0*/  UMOV UR22, 0xffffffff ;  /* 0xffffffff00167882 */ /* 0x000fe40000000000 */
[----:B------:R-:W-:Y:S01]  /*0df0*/  UIADD3 UR17, UR13, UR17, URZ ;  /* 0x000000110d117290 */ /* 0x000fe2000fffe03f */
[----:B------:R-:W-:Y:S01]  /*0e00*/  ULDC UR19, c[0x0][0x618] ;  /* 0x0001860000137ab9 */ /* 0x000fe20000000800 */
[----:B------:R-:W-:Y:S01]  /*0e10*/  ULDC.64 UR6, c[0x0][0x640] ;  /* 0x0001900000067ab9 */ /* 0x000fe20000000a00 */
[----:B------:R-:W-:Y:S01]  /*0e20*/  USHF.L.U32 UR13, UR22, UR24, URZ ;  /* 0x00000018160d7299 */ /* 0x000fe2000800063f */
[----:B------:R-:W-:Y:S01]  /*0e30*/  ISETP.NE.U32.AND P0, PT, RZ, UR6, PT ;  /* 0x00000006ff007c0c */ /* 0x000fe2000bf05070 */
[----:B------:R-:W-:-:S02]  /*0e40*/  USHF.R.U64 UR22, UR12, UR19, UR17 ;  /* 0x000000130c167299 */ /* 0x000fc40008001211 */
[----:B------:R-:W-:Y:S01]  /*0e50*/  USHF.R.U32.HI UR12, URZ, UR19, UR17 ;  /* 0x000000133f0c7299 */ /* 0x000fe20008011611 */
[----:B0-----:R-:W-:Y:S01]  /*0e60*/  R2UR UR16, R2 ;  /* 0x00000000021072ca */ /* 0x001fe200000e0000 */
[----:B------:R-:W-:Y:S01]  /*0e70*/  ULDC UR21, c[0x0][0x608] ;  /* 0x0001820000157ab9 */ /* 0x000fe20000000800 */
[----:B------:R-:W-:Y:S01]  /*0e80*/  ISETP.NE.AND.EX P0, PT, RZ, UR7, PT, P0 ;  /* 0x00000007ff007c0c */ /* 0x000fe2000bf05300 */
[----:B------:R-:W-:Y:S02]  /*0e90*/  USHF.R.U64 UR26, UR22, UR21, UR12 ;  /* 0x00000015161a7299 */ /* 0x000fe4000800120c */
[----:B------:R-:W-:Y:S01]  /*0ea0*/  USHF.R.U32.HI UR12, URZ, UR21, UR12 ;  /* 0x000000153f0c7299 */ /* 0x000fe2000801160c */
[----:B------:R-:W-:Y:S01]  /*0eb0*/  UMOV UR20, 0x1 ;  /* 0x0000000100147882 */ /* 0x000fe20000000000 */
[----:B------:R-:W-:Y:S02]  /*0ec0*/  UIADD3 UR14, -UR14, URZ, URZ ;  /* 0x0000003f0e0e7290 */ /* 0x000fe4000fffe13f */
[----:B------:R-:W-:-:S02]  /*0ed0*/  USHF.R.U64 UR27, UR26, UR24, UR12 ;  /* 0x000000181a1b7299 */ /* 0x000fc4000800120c */
[----:B------:R-:W-:Y:S01]  /*0ee0*/  USHF.L.U32 UR19, UR20, UR24, URZ ;  /* 0x0000001814137299 */ /* 0x000fe2000800063f */
[----:B------:R-:W-:Y:S01]  /*0ef0*/  ULDC UR15, c[0x0][0x144] ;  /* 0x00005100000f7ab9 */ /* 0x000fe20000000800 */
[----:B------:R-:W-:Y:S01]  /*0f00*/  ULDC UR10, c[0x0][0x600] ;  /* 0x00018000000a7ab9 */ /* 0x000fe20000000800 */
[----:B------:R-:W-:Y:S02]  /*0f10*/  ULOP3.LUT UR20, URZ, UR13, URZ, 0x33, !UPT ;  /* 0x0000000d3f147292 */ /* 0x000fe4000f8e333f */
[----:B------:R-:W-:Y:S02]  /*0f20*/  USHF.R.U32.HI UR13, URZ, UR24, UR12 ;  /* 0x000000183f0d7299 */ /* 0x000fe4000801160c */
[----:B------:R-:W-:Y:S02]  /*0f30*/  UIADD3 UR11, UR10, -0x1, URZ ;  /* 0xffffffff0a0b7890 */ /* 0x000fe4000fffe03f */
[----:B------:R-:W-:Y:S02]  /*0f40*/  UIADD3 UR23, -UR16, URZ, URZ ;  /* 0x0000003f10177290 */ /* 0x000fe4000fffe13f */
[----:B------:R-:W-:Y:S01]  /*0f50*/  UIMAD UR4, UR15, UR14, UR4 ;  /* 0x0000000e0f0472a4 */ /* 0x000fe2000f8e0204 */
[----:B------:R-:W-:Y:S01]  /*0f60*/  ULDC UR28, c[0x0][0x148] ;  /* 0x00005200001c7ab9 */ /* 0x000fe20000000800 */
[----:B------:R-:W-:Y:S01]  /*0f70*/  ULDC UR24, c[0x0][0x648] ;  /* 0x0001920000187ab9 */ /* 0x000fe20000000800 */
[----:B------:R-:W-:Y:S01]  /*0f80*/  ULDC UR25, c[0x0][0x638] ;  /* 0x00018e0000197ab9 */ /* 0x000fe20000000800 */
[----:B------:R-:W-:Y:S01]  /*0f90*/  UMOV UR12, UR27 ;  /* 0x0000001b000c7c82 */ /* 0x000fe20008000000 */
[----:B------:R-:W-:Y:S07]  /*0fa0*/  @!P0 BRA `(.L_x_11) ;  /* 0x0000000000308947 */ /* 0x000fee0003800000 */
[----:B------:R-:W-:Y:S02]  /*0fb0*/  ULDC UR16, c[0x0][0x64c] ;  /* 0x0001930000107ab9 */ /* 0x000fe40000000800 */
        /* <DEDUP_REMOVED lines=8> */
[----:B------:R-:W-:-:S07]  /*1040*/  UIMAD.WIDE.U32.X UR6, UR21, UR7, UR16, UP1 ;  /* 0x00000007150672a5 */ /* 0x000fce00088e0410 */
[----:B------:R-:W-:Y:S01]  /*1050*/  UMOV UR12, UR6 ;  /* 0x00000006000c7c82 */ /* 0x000fe20008000000 */
[----:B------:R-:W-:-:S05]  /*1060*/  UMOV UR13, UR7 ;  /* 0x00000007000d7c82 */ /* 0x000fca0008000000 */
.L_x_11:
[----:B------:R-:W-:Y:S01]  /*1070*/  UISETP.NE.AND UP1, UPT, UR48, URZ, UPT ;  /* 0x0000003f3000728c */ /* 0x000fe2000bf25270 */
[----:B------:R-:W-:Y:S01]  /*1080*/  IMAD.MOV.U32 R5, RZ, RZ, 0x1 ;  /* 0x00000001ff057424 */ /* 0x000fe200078e00ff */
[----:B------:R-:W-:Y:S01]  /*1090*/  USHF.R.U64 UR6, UR12, UR24, UR13 ;  /* 0x000000180c067299 */ /* 0x000fe2000800120d */
[----:B------:R-:W-:Y:S01]  /*10a0*/  IMAD.U32 R2, RZ, RZ, UR5 ;  /* 0x00000005ff027e24 */ /* 0x000fe2000f8e00ff */
[----:B------:R-:W-:Y:S02]  /*10b0*/  ULOP3.LUT UR20, UR26, UR20, URZ, 0xc0, !UPT ;  /* 0x000000141a147292 */ /* 0x000fe4000f8ec03f */
[----:B------:R-:W-:Y:S02]  /*10c0*/  UIADD3 UR7, -UR6, URZ, URZ ;  /* 0x0000003f06077290 */ /* 0x000fe4000fffe13f */
[----:B------:R-:W-:Y:S02]  /*10d0*/  UIMAD UR19, UR19, UR6, UR20 ;  /* 0x00000006131372a4 */ /* 0x000fe4000f8e0214 */
[----:B------:R-:W-:-:S02]  /*10e0*/  ULOP3.LUT UR11, UR22, UR11, URZ, 0xc0, !UPT ;  /* 0x0000000b160b7292 */ /* 0x000fc4000f8ec03f */
[----:B------:R-:W-:Y:S02]  /*10f0*/  @UP1 UIMAD UR4, UR28, UR23, UR9 ;  /* 0x000000171c0412a4 */ /* 0x000fe4000f8e0209 */
[----:B------:R-:W-:-:S03]  /*1100*/  UIMAD UR6, UR7, UR25, UR27 ;  /* 0x00000019070672a4 */ /* 0x000fc6000f8e021b */
[----:B------:R-:W-:Y:S01]  /*1110*/  ULDC UR7, c[0x0][0x610] ;  /* 0x0001840000077ab9 */ /* 0x000fe20000000800 */
[----:B------:R-:W-:Y:S02]  /*1120*/  UIMAD UR6, UR6, UR10, UR11 ;  /* 0x0000000a060672a4 */ /* 0x000fe4000f8e020b */
[----:B------:R-:W-:-:S04]  /*1130*/  UIMAD UR4, UR19, UR7, UR4 ;  /* 0x00000007130472a4 */ /* 0x000fc8000f8e0204 */
[----:B------:R-:W-:Y:S02]  /*1140*/  USEL UR7, UR6, UR4, !UP1 ;  /* 0x0000000406077287 */ /* 0x000fe4000c800000 */
[----:B------:R-:W-:-:S04]  /*1150*/  USEL UR4, UR4, UR6, !UP1 ;  /* 0x0000000604047287 */ /* 0x000fc8000c800000 */
[----:B------:R-:W-:Y:S02]  /*1160*/  IMAD.U32 R18, RZ, RZ, UR7 ;  /* 0x00000007ff127e24 */ /* 0x000fe4000f8e00ff */
[----:B------:R-:W-:-:S07]  /*1170*/  IMAD.U32 R19, RZ, RZ, UR4 ;  /* 0x00000004ff137e24 */ /* 0x000fce000f8e00ff */
.L_x_9:
[----:B------:R-:W-:Y:S02]  /*1180*/  ULDC UR4, c[0x0][0x28c] ;  /* 0x0000a30000047ab9 */ /* 0x000fe40000000800 */
[----:B------:R-:W-:-:S04]  /*1190*/  UIADD3 UR4, UR4, 0x3f, URZ ;  /* 0x0000003f04047890 */ /* 0x000fc8000fffe03f */
[----:B------:R-:W-:-:S04]  /*11a0*/  USHF.R.S32.HI UR5, URZ, 0x1f, UR4 ;  /* 0x0000001f3f057899 */ /* 0x000fc80008011404 */
[----:B------:R-:W-:-:S04]  /*11b0*/  ULEA.HI UR5, UR5, UR4, URZ, 0x6 ;  /* 0x0000000405057291 */ /* 0x000fc8000f8f303f */
[----:B------:R-:W-:Y:S01]  /*11c0*/  USHF.R.S32.HI UR42, URZ, 0x6, UR5 ;  /* 0x000000063f2a7899 */ /* 0x000fe20008011405 */
[----:B------:R-:W-:Y:S11]  /*11d0*/  @!P1 BRA `(.L_x_12) ;  /* 0x0000007400dc9947 */ /* 0x000ff60003800000 */
[----:B------:R-:W-:-:S06]  /*11e0*/  UISETP.GT.U32.AND UP1, UPT, UR18, 0x1, UPT ;  /* 0x000000011200788c */ /* 0x000fcc000bf24070 */
[----:B------:R-:W-:-:S13]  /*11f0*/  PLOP3.LUT P0, PT, PT, PT, UP1, 0x80, 0x0 ;  /* 0x000000000000781c */ /* 0x000fda0003f0f018 */
[----:B------:R-:W-:Y:S05]  /*1200*/  @P0 EXIT ;  /* 0x000000000000094d */ /* 0x000fea0003800000 */
.L_x_13:
[----:B------:R-:W-:-:S08]  /*1210*/  NOP ;  /* 0x0000000000007918 */ /* 0x000fd00000000000 */
[----:B------:R-:W0:Y:S02]  /*1220*/  USETMAXREG.TRY_ALLOC.CTAPOOL UP1, 0xe8 ;  /* 0x000000e8000079c8 */ /* 0x000e240008020600 */
[----:B0-----:R-:W-:-:S13]  /*1230*/  PLOP3.LUT P0, PT, PT, PT, UP1, 0x80, 0x0 ;  /* 0x000000000000781c */ /* 0x001fda0003f0f018 */
[----:B------:R-:W-:Y:S05]  /*1240*/  @!P0 BRA `(.L_x_13) ;  /* 0xfffffffc00f08947 */ /* 0x000fea000383ffff */
[----:B------:R-:W-:-:S13]  /*1250*/  LOP3.LUT P0, RZ, R5, 0xff, RZ, 0xc0, !PT ;  /* 0x000000ff05ff7812 */ /* 0x000fda000780c0ff */
[----:B------:R-:W-:Y:S05]  /*1260*/  @!P0 EXIT ;  /* 0x000000000000894d */ /* 0x000fea0003800000 */
[----:B------:R-:W0:Y:S01]  /*1270*/  S2UR UR5, SR_CgaCtaId ;  /* 0x00000000000579c3 */ /* 0x000e220000008800 */
[----:B------:R-:W-:Y:S01]  /*1280*/  VIADD R6, R0, 0xffffffff ;  /* 0xffffffff00067836 */ /* 0x000fe20000000000 */
[----:B------:R-:W-:Y:S01]  /*1290*/  SHF.R.S32.HI R4, RZ, 0x1f, R3 ;  /* 0x0000001fff047819 */ /* 0x000fe20000011403 */
[----:B------:R-:W-:Y:S01]  /*12a0*/  UMOV UR47, 0x400 ;  /* 0x00000400002f7882 */ /* 0x000fe20000000000 */
[----:B------:R-:W-:Y:S02]  /*12b0*/  USHF.R.U32.HI UR4, URZ, 0x1, UR42 ;  /* 0x000000013f047899 */ /* 0x000fe4000801162a */
[----:B------:R-:W-:Y:S01]  /*12c0*/  R2UR UR45, R6 ;  /* 0x00000000062d72ca */ /* 0x000fe200000e0000 */
[----:B------:R-:W-:Y:S01]  /*12d0*/  ULOP3.LUT UR46, UR42, 0x1, URZ, 0xc0, !UPT ;  /* 0x000000012a2e7892 */ /* 0x000fe2000f8ec03f */
[CC--:B------:R-:W-:Y:S01]  /*12e0*/  LEA.HI R0, R4.reuse, R3.reuse, RZ, 0x2 ;  /* 0x0000000304007211 */ /* 0x0c0fe200078f10ff */
[----:B------:R-:W-:Y:S01]  /*12f0*/  UISETP.LT.AND UP1, UPT, UR42, 0x1, UPT ;  /* 0x000000012a00788c */ /* 0x000fe2000bf21270 */
[----:B------:R-:W-:Y:S01]  /*1300*/  LEA.HI R4, R4, R3, RZ, 0x5 ;  /* 0x0000000304047211 */ /* 0x000fe200078f28ff */
[----:B------:R-:W-:Y:S01]  /*1310*/  ULOP3.LUT UR4, UR4, 0x1, URZ, 0xc0, !UPT ;  /* 0x0000000104047892 */ /* 0x000fe2000f8ec03f */
[--C-:B------:R-:W-:Y:S01]  /*1320*/  SHF.R.S32.HI R152, RZ, 0x2, R0.reuse ;  /* 0x00000002ff987819 */ /* 0x100fe20000011400 */
[----:B------:R-:W-:Y:S01]  /*1330*/  ULDC UR6, c[0x0][0x284] ;  /* 0x0000a10000067ab9 */ /* 0x000fe20000000800 */
[----:B------:R-:W-:Y:S01]  /*1340*/  SHF.R.S32.HI R5, RZ, 0x1f, R0 ;  /* 0x0000001fff057819 */ /* 0x000fe20000011400 */
[----:B------:R-:W-:Y:S01]  /*1350*/  USEL UR46, UR46, URZ, !UP0 ;  /* 0x0000003f2e2e7287 */ /* 0x000fe2000c000000 */
[----:B------:R-:W-:Y:S01]  /*1360*/  LOP3.LUT R154, R0, 0xfffffffc, RZ, 0xc0, !PT ;  /* 0xfffffffc009a7812 */ /* 0x000fe200078ec0ff */
[----:B------:R-:W-:Y:S01]  /*1370*/  USEL UR44, UR42, 0x1, UP1 ;  /* 0x000000012a2c7887 */ /* 0x000fe20008800000 */
[----:B------:R-:W-:Y:S01]  /*1380*/  LEA.HI R5, R5, R152, RZ, 0x3 ;  /* 0x0000009805057211 */ /* 0x000fe200078f18ff */
[----:B------:R-:W-:Y:S01]  /*1390*/  USHF.L.U32 UR45, UR45, 0x3, URZ ;  /* 0x000000032d2d7899 */ /* 0x000fe2000800063f */
[----:B------:R-:W-:Y:S01]  /*13a0*/  ISETP.NE.AND P0, PT, R6, RZ, PT ;  /* 0x000000ff0600720c */ /* 0x000fe20003f05270 */
[----:B------:R-:W-:Y:S01]  /*13b0*/  UISETP.EQ.U32.AND UP0, UPT, UR4, 0x1, !UP0 ;  /* 0x000000010400788c */ /* 0x000fe2000c702070 */
[----:B------:R-:W-:Y:S01]  /*13c0*/  LOP3.LUT R5, R5, 0xfffffff8, RZ, 0xc0, !PT ;  /* 0xfffffff805057812 */ /* 0x000fe200078ec0ff */
[----:B------:R-:W-:Y:S01]  /*13d0*/  IMAD.IADD R154, R3, 0x1, -R154 ;  /* 0x00000001039a7824 */ /* 0x000fe200078e0a9a */
[----:B0-----:R-:W-:Y:S01]  /*13e0*/  ULEA UR47, UR5, UR47, 0x18 ;  /* 0x0000002f052f7291 */ /* 0x001fe2000f8ec03f */
[----:B------:R-:W-:Y:S01]  /*13f0*/  IMAD.U32 R156, RZ, RZ, UR45 ;  /* 0x0000002dff9c7e24 */ /* 0x000fe2000f8e00ff */
[----:B------:R-:W-:Y:S01]  /*1400*/  SEL R161, RZ, 0x1, P0 ;  /* 0x00000001ffa17807 */ /* 0x000fe20000000000 */
[----:B------:R-:W-:Y:S01]  /*1410*/  IMAD.IADD R152, R152, 0x1, -R5 ;  /* 0x0000000198987824 */ /* 0x000fe200078e0a05 */
[----:B------:R-:W-:Y:S01]  /*1420*/  UIADD3 UR49, UR47, 0x30, URZ ;  /* 0x000000302f317890 */ /* 0x000fe2000fffe03f */
[----:B------:R-:W-:Y:S01]  /*1430*/  SHF.R.S32.HI R5, RZ, 0x5, R4 ;  /* 0x00000005ff057819 */ /* 0x000fe20000011404 */
[----:B------:R-:W-:Y:S01]  /*1440*/  UIADD3 UR44, -UR44, UR42, URZ ;  /* 0x0000002a2c2c7290 */ /* 0x000fe2000fffe13f */
[C---:B------:R-:W-:Y:S01]  /*1450*/  LOP3.LUT R158, R156.reuse, 0x8, RZ, 0xc0, !PT ;  /* 0x000000089c9e7812 */ /* 0x040fe200078ec0ff */
[----:B------:R-:W-:Y:S01]  /*1460*/  USEL UR43, URZ, 0x1, !UP0 ;  /* 0x000000013f2b7887 */ /* 0x000fe2000c000000 */
[--C-:B------:R-:W-:Y:S01]  /*1470*/  SHF.R.S32.HI R153, RZ, 0x1f, R152.reuse ;  /* 0x0000001fff997819 */ /* 0x100fe20000011498 */
[C-C-:B------:R-:W-:Y:S01]  /*1480*/  IMAD R159, R5.reuse, -0x10, -R152.reuse ;  /* 0xfffffff0059f7824 */ /* 0x140fe200078e0a98 */
[----:B------:R-:W-:Y:S01]  /*1490*/  LOP3.LUT R156, R156, 0x8, RZ, 0xc, !PT ;  /* 0x000000089c9c7812 */ /* 0x000fe200078e0cff */
[----:B------:R-:W-:Y:S01]  /*14a0*/  IMAD.U32 R155, RZ, RZ, UR49 ;  /* 0x00000031ff9b7e24 */ /* 0x000fe2000f8e00ff */
[----:B------:R-:W-:Y:S01]  /*14b0*/  LOP3.LUT R158, R158, 0x18, RZ, 0x3c, !PT ;  /* 0x000000189e9e7812 */ /* 0x000fe200078e3cff */
[----:B------:R-:W-:-:S04]  /*14c0*/  IMAD.WIDE R152, R5, 0x10, R152 ;  /* 0x0000001005987825 */ /* 0x000fc800078e0298 */
[----:B------:R-:W-:Y:S02]  /*14d0*/  VIADD R157, R155, UR45 ;  /* 0x0000002d9b9d7c36 */ /* 0x000fe40008000000 */
[----:B------:R-:W-:-:S07]  /*14e0*/  VIADD R159, R159, UR6 ;  /* 0x000000069f9f7c36 */ /* 0x000fce0008000000 */
.L_x_293:
[----:B------:R-:W-:Y:S01]  /*14f0*/  SHF.L.U32 R0, R161, 0x1f, RZ ;  /* 0x0000001fa1007819 */ /* 0x000fe200000006ff */
[----:B------:R-:W-:Y:S02]  /*1500*/  ULDC UR4, c[0x0][0x28c] ;  /* 0x0000a30000047ab9 */ /* 0x000fe40000000800 */
[----:B------:R-:W-:Y:S01]  /*1510*/  ISETP.LT.AND P1, PT, RZ, UR4, PT ;  /* 0x00000004ff007c0c */ /* 0x000fe2000bf21270 */
[----:B------:R-:W0:Y:S02]  /*1520*/  SYNCS.PHASECHK.TRANS64.TRYWAIT P0, [R155+UR45], R0 ;  /* 0x000000009b0075a7 */ /* 0x000e24000800016d */
[----:B0--34-:R-:W-:Y:S10]  /*1530*/  @!P0 BRA `(.L_x_14) ;  /* 0x0000008000b88947 */ /* 0x019ff40003800000 */
.L_x_313:
[----:B------:R-:W-:Y:S05]  /*1540*/  @P1 BRA `(.L_x_15) ;  /* 0x0000000000401947 */ /* 0x000fea0003800000 */
[----:B0-----:R-:W-:Y:S01]  /*1550*/  MOV R0, 0x0 ;  /* 0x0000000000007802 */ /* 0x001fe20000000f00 */
[----:B------:R-:W-:Y:S01]  /*1560*/  ULDC.64 UR4, c[0x4][0x68] ;  /* 0x01001a0000047ab9 */ /* 0x000fe20000000a00 */
[----:B------:R-:W-:Y:S01]  /*1570*/  ULDC.64 UR6, c[0x4][0x8] ;  /* 0x0100020000067ab9 */ /* 0x000fe20000000a00 */
[----:B------:R-:W-:Y:S01]  /*1580*/  IMAD.U32 R4, RZ, RZ, UR4 ;  /* 0x00000004ff047e24 */ /* 0x000fe2000f8e00ff */
[----:B------:R0:W1:Y:S01]  /*1590*/  LDC.64 R14, c[0x4][R0] ;  /* 0x01000000000e7b82 */ /* 0x0000620000000a00 */
[----:B------:R-:W-:Y:S01]  /*15a0*/  IMAD.U32 R5, RZ, RZ, UR5 ;  /* 0x00000005ff057e24 */ /* 0x000fe2000f8e00ff */
[----:B------:R-:W-:Y:S01]  /*15b0*/  ULDC.64 UR4, c[0x4][0x70] ;  /* 0x01001c0000047ab9 */ /* 0x000fe20000000a00 */
[----:B------:R-:W-:Y:S02]  /*15c0*/  IMAD.U32 R10, RZ, RZ, UR6 ;  /* 0x00000006ff0a7e24 */ /* 0x000fe4000f8e00ff */
[----:B------:R-:W-:Y:S02]  /*15d0*/  IMAD.U32 R6, RZ, RZ, UR4 ;  /* 0x00000004ff067e24 */ /* 0x000fe4000f8e00ff */
[----:B------:R-:W-:-:S02]  /*15e0*/  IMAD.U32 R7, RZ, RZ, UR5 ;  /* 0x00000005ff077e24 */ /* 0x000fc4000f8e00ff */
[----:B------:R-:W-:Y:S02]  /*15f0*/  IMAD.U32 R11, RZ, RZ, UR7 ;  /* 0x00000007ff0b7e24 */ /* 0x000fe4000f8e00ff */
[----:B------:R-:W-:Y:S02]  /*1600*/  IMAD.MOV.U32 R8, RZ, RZ, 0x1e1 ;  /* 0x000001e1ff087424 */ /* 0x000fe400078e00ff */
[----:B------:R-:W-:Y:S02]  /*1610*/  IMAD.MOV.U32 R12, RZ, RZ, 0x1 ;  /* 0x00000001ff0c7424 */ /* 0x000fe400078e00ff */
[----:B0-----:R-:W-:-:S07]  /*1620*/  IMAD.MOV.U32 R13, RZ, RZ, RZ ;  /* 0x000000ffff0d7224 */ /* 0x001fce00078e00ff */
[----:B------:R-:W-:-:S07]  /*1630*/  LEPC R20, `(.L_x_15) ;  /* 0x000000001014794e */ /* 0x000fce0000000000 */
[----:B-1---5:R-:W-:Y:S05]  /*1640*/  CALL.ABS.NOINC R14 ;  /* 0x000000000e007343 */ /* 0x022fea0003c00000 */
.L_x_15:
[----:B------:R-:W-:-:S06]  /*1650*/  ULOP3.LUT UR4, UR40, 0x1, URZ, 0xfc, !UPT ;  /* 0x0000000128047892 */ /* 0x000fcc000f8efc3f */
[----:B0-----:R-:W-:-:S05]  /*1660*/  IMAD.U32 R0, RZ, RZ, UR4 ;  /* 0x00000004ff007e24 */ /* 0x001fca000f8e00ff */
[----:B------:R-:W-:-:S13]  /*1670*/  ISETP.NE.AND P0, PT, R0, 0x3, PT ;  /* 0x000000030000780c */ /* 0x000fda0003f05270 */
[----:B------:R-:W-:Y:S05]  /*1680*/  @!P0 BRA `(.L_x_16) ;  /* 0x0000000000048947 */ /* 0x000fea0003800000 */
[----:B------:R-:W-:Y:S01]  /*1690*/  BPT.TRAP 0x1 ;  /* 0x000000040000795c */ /* 0x000fe20000300000 */
.L_x_16:
[----:B------:R-:W-:Y:S02]  /*16a0*/  IMAD.U32 R3, RZ, RZ, UR46 ;  /* 0x0000002eff037e24 */ /* 0x000fe4000f8e00ff */
[----:B------:R-:W-:-:S03]  /*16b0*/  IMAD.U32 R0, RZ, RZ, UR43 ;  /* 0x0000002bff007e24 */ /* 0x000fc6000f8e00ff */
[----:B------:R-:W-:Y:S02]  /*16c0*/  LEA R3, R3, UR47, 0x3 ;  /* 0x0000002f03037c11 */ /* 0x000fe4000f8e18ff */
[----:B------:R-:W-:-:S04]  /*16d0*/  SHF.L.U32 R0, R0, 0x1f, RZ ;  /* 0x0000001f00007819 */ /* 0x000fc800000006ff */
[----:B------:R0:W1:Y:S01]  /*16e0*/  SYNCS.PHASECHK.TRANS64.TRYWAIT P1, [R3+URZ], R0 ;  /* 0x00000000030075a7 */ /* 0x000062000802017f */
[----:B------:R-:W-:Y:S05]  /*16f0*/  @!P0 BRA `(.L_x_17) ;  /* 0x0000000000048947 */ /* 0x000fea0003800000 */
[----:B------:R-:W-:Y:S01]  /*1700*/  BPT.TRAP 0x1 ;  /* 0x000000040000795c */ /* 0x000fe20000300000 */
.L_x_17:
[----:B------:R-:W-:-:S05]  /*1710*/  IMAD.U32 R4, RZ, RZ, UR44 ;  /* 0x0000002cff047e24 */ /* 0x000fca000f8e00ff */
[----:B------:R-:W-:Y:S01]  /*1720*/  ISETP.GE.AND P2, PT, R4, 0x1, PT ;  /* 0x000000010400780c */ /* 0x000fe20003f46270 */
[----:B-1----:R-:W-:-:S12]  /*1730*/  @P1 BRA `(.L_x_18) ;  /* 0x0000000000081947 */ /* 0x002fd80003800000 */
[----:B------:R-:W1:Y:S02]  /*1740*/  SYNCS.PHASECHK.TRANS64.TRYWAIT P1, [R3+URZ], R0 ;  /* 0x00000000030075a7 */ /* 0x000e64000802017f */
[----:B-1----:R-:W-:Y:S05]  /*1750*/  @!P1 BRA `(.L_x_19) ;  /* 0x0000008000449947 */ /* 0x002fea0003800000 */
.L_x_18:
[----:B------:R-:W-:Y:S05]  /*1760*/  WARPSYNC.ALL ;  /* 0x0000000000007948 */ /* 0x000fea0003800000 */
[----:B------:R-:W-:Y:S01]  /*1770*/  UIADD3 UR4, UR47, 0x100, URZ ;  /* 0x000001002f047890 */ /* 0x000fe2000fffe03f */
[----:B------:R-:W-:Y:S01]  /*1780*/  WARPGROUP.ARRIVE ;  /* 0x00000000000079c5 */ /* 0x000fe20000000000 */
[----:B------:R-:W-:Y:S02]  /*1790*/  UIADD3 UR5, UR47, 0x2100, URZ ;  /* 0x000021002f057890 */ /* 0x000fe4000fffe03f */
[----:B------:R-:W-:Y:S02]  /*17a0*/  USHF.R.U32.HI UR4, URZ, 0x4, UR4 ;  /* 0x000000043f047899 */ /* 0x000fe40008011604 */
[----:B------:R-:W-:-:S02]  /*17b0*/  USHF.R.U32.HI UR5, URZ, 0x4, UR5 ;  /* 0x000000043f057899 */ /* 0x000fc40008011605 */
[----:B------:R-:W-:Y:S02]  /*17c0*/  ULOP3.LUT UR4, UR4, 0x3fff, URZ, 0xc0, !UPT ;  /* 0x00003fff04047892 */ /* 0x000fe4000f8ec03f */
[----:B------:R-:W-:Y:S02]  /*17d0*/  ULOP3.LUT UR5, UR5, 0x3fff, URZ, 0xc0, !UPT ;  /* 0x00003fff05057892 */ /* 0x000fe4000f8ec03f */
[----:B------:R-:W-:Y:S02]  /*17e0*/  ULOP3.LUT UR11, UR4, 0x10000, URZ, 0xfc, !UPT ;  /* 0x00010000040b7892 */ /* 0x000fe4000f8efc3f */
[----:B------:R-:W-:Y:S02]  /*17f0*/  ULOP3.LUT UR10, UR5, 0x10000, URZ, 0xfc, !UPT ;  /* 0x00010000050a7892 */ /* 0x000fe4000f8efc3f */
[----:B------:R-:W-:Y:S02]  /*1800*/  ULEA UR4, UR46, UR11, 0x8 ;  /* 0x0000000b2e047291 */ /* 0x000fe4000f8e403f */
[----:B------:R-:W-:Y:S01]  /*1810*/  ULEA UR6, UR46, UR10, 0xa ;  /* 0x0000000a2e067291 */ /* 0x000fe2000f8e503f */
[----:B------:R-:W-:Y:S01]  /*1820*/  UMOV UR5, 0x80000020 ;  /* 0x8000002000057882 */ /* 0x000fe20000000000 */
[----:B------:R-:W-:-:S07]  /*1830*/  UMOV UR7, 0x80000020 ;  /* 0x8000002000077882 */ /* 0x000fce0000000000 */
[----:B------:R-:W-:Y:S01]  /*1840*/  IGMMA.64x256x32.S8.S8 R24, gdesc[UR4], RZ, !UPT, gsb0 ;  /* 0x06600000041879f1 */ /* 0x000fe2000c0410ff */
[----:B------:R-:W-:Y:S02]  /*1850*/  UIADD3 UR4, UR4, 0x2, URZ ;  /* 0x0000000204047890 */ /* 0x000fe4000fffe03f */
[----:B------:R-:W-:Y:S01]  /*1860*/  UIADD3 UR6, UR6, 0x2, URZ ;  /* 0x0000000206067890 */ /* 0x000fe2000fffe03f */
[----:B------:R-:W-:Y:S01]  /*1870*/  UMOV UR5, 0x80000020 ;  /* 0x8000002000057882 */ /* 0x000fe20000000000 */
[----:B------:R-:W-:Y:S01]  /*1880*/  UMOV UR7, 0x80000020 ;  /* 0x8000002000077882 */ /* 0x000fe20000000000 */
[----:B------:R-:W-:Y:S02]  /*1890*/  WARPGROUP.DEPBAR.LE gsb0, 0x0 ;  /* 0x00008000000079c5 */ /* 0x000fe40000010000 */
[----:B------:R-:W-:-:S06]  /*18a0*/  WARPGROUP.ARRIVE ;  /* 0x00000000000079c5 */ /* 0x000fcc0000000000 */
[----:B------:R-:W-:Y:S03]  /*18b0*/  IGMMA.64x256x32.S8.S8 R24, gdesc[UR4], R24, gsb0 ;  /* 0x06600000041879f1 */ /* 0x000fe60008041018 */
[----:B------:R-:W-:Y:S02]  /*18c0*/  WARPGROUP.DEPBAR.LE gsb0, 0x0 ;  /* 0x00008000000079c5 */ /* 0x000fe40000010000 */
[----:B------:R-:W-:Y:S05]  /*18d0*/  @!P2 BRA `(.L_x_20) ;  /* 0x0000000000d4a947 */ /* 0x000fea0003800000 */
[----:B------:R-:W-:Y:S01]  /*18e0*/  UIADD3 UR4, UR46, 0x1, URZ ;  /* 0x000000012e047890 */ /* 0x000fe2000fffe03f */
[----:B01----:R-:W-:Y:S01]  /*18f0*/  IMAD.U32 R0, RZ, RZ, UR44 ;  /* 0x0000002cff007e24 */ /* 0x003fe2000f8e00ff */
[----:B------:R-:W-:Y:S02]  /*1900*/  UMOV UR9, UR46 ;  /* 0x0000002e00097c82 */ /* 0x000fe40008000000 */
[----:B------:R-:W-:-:S04]  /*1910*/  UISETP.NE.AND UP0, UPT, UR4, 0x2, UPT ;  /* 0x000000020400788c */ /* 0x000fc8000bf05270 */
[----:B------:R-:W-:Y:S02]  /*1920*/  USEL UR5, URZ, 0x1, UP0 ;  /* 0x000000013f057887 */ /* 0x000fe40008000000 */
[----:B------:R-:W-:Y:S02]  /*1930*/  USEL UR8, UR4, URZ, UP0 ;  /* 0x0000003f04087287 */ /* 0x000fe40008000000 */
[----:B------:R-:W-:-:S06]  /*1940*/  ULOP3.LUT UR5, UR43, UR5, URZ, 0x3c, !UPT ;  /* 0x000000052b057292 */ /* 0x000fcc000f8e3c3f */
[----:B------:R-:W-:-:S07]  /*1950*/  IMAD.U32 R5, RZ, RZ, UR5 ;  /* 0x00000005ff057e24 */ /* 0x000fce000f8e00ff */
.L_x_27:
[----:B01----:R-:W-:Y:S05]  /*1960*/  @!P0 BRA `(.L_x_21) ;  /* 0x0000000000048947 */ /* 0x003fea0003800000 */
[----:B------:R-:W-:Y:S01]  /*1970*/  BPT.TRAP 0x1 ;  /* 0x000000040000795c */ /* 0x000fe20000300000 */
.L_x_21:
[----:B------:R-:W-:Y:S01]  /*1980*/  ULEA UR4, UR8, UR47, 0x3 ;  /* 0x0000002f08047291 */ /* 0x000fe2000f8e183f */
[----:B------:R-:W-:-:S08]  /*1990*/  SHF.L.U32 R3, R5, 0x1f, RZ ;  /* 0x0000001f05037819 */ /* 0x000fd000000006ff */
[----:B------:R0:W1:Y:S01]  /*19a0*/  SYNCS.PHASECHK.TRANS64.TRYWAIT P1, [UR4], R3 ;  /* 0x00000003ff0075a7 */ /* 0x0000620008020144 */
[----:B------:R-:W-:Y:S05]  /*19b0*/  @!P0 BRA `(.L_x_22) ;  /* 0x0000000000048947 */ /* 0x000fea0003800000 */
[----:B------:R-:W-:Y:S01]  /*19c0*/  BPT.TRAP 0x1 ;  /* 0x000000040000795c */ /* 0x000fe20000300000 */
.L_x_22:
[----:B-1----:R-:W-:Y:S05]  /*19d0*/  @P1 BRA `(.L_x_23) ;  /* 0x0000000000081947 */ /* 0x002fea0003800000 */
[----:B------:R-:W1:Y:S02]  /*19e0*/  SYNCS.PHASECHK.TRANS64.TRYWAIT P1, [UR4], R3 ;  /* 0x00000003ff0075a7 */ /* 0x000e640008020144 */
[----:B-1----:R-:W-:Y:S05]  /*19f0*/  @!P1 BRA `(.L_x_24) ;  /* 0x0000007c00b09947 */ /* 0x002fea0003800000 */
.L_x_23:
[----:B------:R-:W-:Y:S01]  /*1a00*/  ULEA UR4, UR8, UR11, 0x8 ;  /* 0x0000000b08047291 */ /* 0x000fe2000f8e403f */
[----:B------:R-:W-:Y:S01]  /*1a10*/  WARPGROUP.ARRIVE ;  /* 0x00000000000079c5 */ /* 0x000fe20000000000 */
[----:B------:R-:W-:Y:S01]  /*1a20*/  ULEA UR6, UR8, UR10, 0xa ;  /* 0x0000000a08067291 */ /* 0x000fe2000f8e503f */
[----:B------:R-:W-:Y:S01]  /*1a30*/  UMOV UR5, 0x80000020 ;  /* 0x8000002000057882 */ /* 0x000fe20000000000 */
[----:B------:R-:W-:-:S07]  /*1a40*/  UMOV UR7, 0x80000020 ;  /* 0x8000002000077882 */ /* 0x000fce0000000000 */
[----:B------:R-:W-:Y:S01]  /*1a50*/  IGMMA.64x256x32.S8.S8 R24, gdesc[UR4], R24, gsb0 ;  /* 0x06600000041879f1 */ /* 0x000fe20008041018 */
        /* <DEDUP_REMOVED lines=9> */
[----:B------:R-:W-:Y:S01]  /*1af0*/  BPT.TRAP 0x1 ;  /* 0x000000040000795c */ /* 0x000fe20000300000 */
.L_x_25:
[----:B------:R-:W-:Y:S02]  /*1b00*/  UISETP.GT.U32.AND UP0, UPT, UR40, 0x1, UPT ;  /* 0x000000012800788c */ /* 0x000fe4000bf04070 */
[----:B------:R-:W-:-:S04]  /*1b10*/  ULEA UR4, UR9, UR47, 0x3 ;  /* 0x0000002f09047291 */ /* 0x000fc8000f8e183f */
[----:B------:R-:W-:Y:S01]  /*1b20*/  UIADD3 UR4, UR4, 0x10, URZ ;  /* 0x0000001004047890 */ /* 0x000fe2000fffe03f */
[----:B------:R-:W-:-:S03]  /*1b30*/  PLOP3.LUT P1, PT, PT, PT, UP0, 0x80, 0x0 ;  /* 0x000000000000781c */ /* 0x000fc60003f2f008 */
[----:B------:R-:W-:-:S09]  /*1b40*/  UPRMT UR4, URZ, 0x654, UR4 ;  /* 0x000006543f047896 */ /* 0x000fd20008000004 */
[----:B------:R-:W-:Y:S01]  /*1b50*/  SYNCS.ARRIVE.TRANS64.RED.A1T0 RZ, [UR4], RZ ;  /* 0x000000ffffff79a7 */ /* 0x000fe20008100404 */
[----:B------:R-:W-:Y:S05]  /*1b60*/  @P1 BRA `(.L_x_26) ;  /* 0x0000000000041947 */ /* 0x000fea0003800000 */
[----:B------:R-:W-:Y:S01]  /*1b70*/  BPT.TRAP 0x1 ;  /* 0x000000040000795c */ /* 0x000fe20000300000 */
.L_x_26:
[----:B------:R-:W-:Y:S01]  /*1b80*/  UIADD3 UR8, UR8, 0x1, URZ ;  /* 0x0000000108087890 */ /* 0x000fe2000fffe03f */
[C---:B------:R-:W-:Y:S01]  /*1b90*/  ISETP.GT.AND P1, PT, R0.reuse, 0x1, PT ;  /* 0x000000010000780c */ /* 0x040fe20003f24270 */
[----:B------:R-:W-:Y:S01]  /*1ba0*/  UIADD3 UR9, UR9, 0x1, URZ ;  /* 0x0000000109097890 */ /* 0x000fe2000fffe03f */
[----:B------:R-:W-:Y:S01]  /*1bb0*/  VIADD R0, R0, 0xffffffff ;  /* 0xffffffff00007836 */ /* 0x000fe20000000000 */
[----:B------:R-:W-:Y:S02]  /*1bc0*/  UISETP.NE.AND UP0, UPT, UR8, 0x2, UPT ;  /* 0x000000020800788c */ /* 0x000fe4000bf05270 */
[----:B------:R-:W-:Y:S02]  /*1bd0*/  UISETP.NE.AND UP1, UPT, UR9, 0x2, UPT ;  /* 0x000000020900788c */ /* 0x000fe4000bf25270 */
[----:B------:R-:W-:Y:S02]  /*1be0*/  USEL UR4, URZ, 0x1, UP0 ;  /* 0x000000013f047887 */ /* 0x000fe40008000000 */
[----:B------:R-:W-:-:S02]  /*1bf0*/  USEL UR8, UR8, URZ, UP0 ;  /* 0x0000003f08087287 */ /* 0x000fc40008000000 */
[----:B------:R-:W-:Y:S02]  /*1c00*/  USEL UR9, UR9, URZ, UP1 ;  /* 0x0000003f09097287 */ /* 0x000fe40008800000 */
[----:B------:R-:W-:Y:S01]  /*1c10*/  LOP3.LUT R5, R5, UR4, RZ, 0x3c, !PT ;  /* 0x0000000405057c12 */ /* 0x000fe2000f8e3cff */
[----:B------:R-:W-:Y:S09]  /*1c20*/  @P1 BRA `(.L_x_27) ;  /* 0xfffffffc004c1947 */ /* 0x000ff2000383ffff */
.L_x_20:
[----:B------:R-:W-:Y:S01]  /*1c30*/  ULDC UR6, c[0x0][0x28c] ;  /* 0x0000a30000067ab9 */ /* 0x000fe20000000800 */
[----:B------:R2:W-:Y:S01]  /*1c40*/  SYNCS.ARRIVE.TRANS64.A1T0 RZ, [R156+UR49], RZ ;  /* 0x000000ff9cff79a7 */ /* 0x0005e20008100031 */
[----:B------:R-:W-:-:S06]  /*1c50*/  UISETP.GE.AND UP0, UPT, UR6, 0x1, UPT ;  /* 0x000000010600788c */ /* 0x000fcc000bf06270 */
[----:B------:R-:W-:-:S13]  /*1c60*/  PLOP3.LUT P1, PT, PT, PT, UP0, 0x80, 0x0 ;  /* 0x000000000000781c */ /* 0x000fda0003f2f008 */
[----:B--2---:R-:W-:Y:S05]  /*1c70*/  @!P1 BRA `(.L_x_28) ;  /* 0x0000000000309947 */ /* 0x004fea0003800000 */
[----:B------:R-:W-:Y:S05]  /*1c80*/  @!P0 BRA `(.L_x_29) ;  /* 0x0000000000048947 */ /* 0x000fea0003800000 */
[----:B------:R-:W-:Y:S01]  /*1c90*/  BPT.TRAP 0x1 ;  /* 0x000000040000795c */ /* 0x000fe20000300000 */
.L_x_29:
[----:B------:R-:W-:Y:S02]  /*1ca0*/  UIADD3 UR4, UR44, UR46, URZ ;  /* 0x0000002e2c047290 */ /* 0x000fe4000fffe03f */
[----:B------:R-:W-:Y:S02]  /*1cb0*/  UISETP.GT.U32.AND UP0, UPT, UR40, 0x1, UPT ;  /* 0x000000012800788c */ /* 0x000fe4000bf04070 */
[----:B------:R-:W-:-:S04]  /*1cc0*/  USHF.L.U32 UR4, UR4, 0x3, URZ ;  /* 0x0000000304047899 */ /* 0x000fc8000800063f */
[----:B------:R-:W-:Y:S01]  /*1cd0*/  ULOP3.LUT UR4, UR4, 0x8, URZ, 0xc0, !UPT ;  /* 0x0000000804047892 */ /* 0x000fe2000f8ec03f */
[----:B------:R-:W-:-:S03]  /*1ce0*/  PLOP3.LUT P0, PT, PT, PT, UP0, 0x80, 0x0 ;  /* 0x000000000000781c */ /* 0x000fc60003f0f008 */
[----:B------:R-:W-:-:S04]  /*1cf0*/  UIADD3 UR4, UR47, 0x10, UR4 ;  /* 0x000000102f047890 */ /* 0x000fc8000fffe004 */
[----:B------:R-:W-:-:S09]  /*1d00*/  UPRMT UR4, URZ, 0x654, UR4 ;  /* 0x000006543f047896 */ /* 0x000fd20008000004 */
[----:B------:R-:W-:Y:S01]  /*1d10*/  SYNCS.ARRIVE.TRANS64.RED.A1T0 RZ, [UR4], RZ ;  /* 0x000000ffffff79a7 */ /* 0x000fe20008100404 */
[----:B------:R-:W-:Y:S05]  /*1d20*/  @P0 BRA `(.L_x_28) ;  /* 0x0000000000040947 */ /* 0x000fea0003800000 */
[----:B------:R-:W-:Y:S01]  /*1d30*/  BPT.TRAP 0x1 ;  /* 0x000000040000795c */ /* 0x000fe20000300000 */
.L_x_28:
[----:B01----:R-:W-:Y:S01]  /*1d40*/  SHF.L.U32 R0, R161, 0x1f, RZ ;  /* 0x0000001fa1007819 */ /* 0x003fe200000006ff */
[----:B------:R-:W-:Y:S01]  /*1d50*/  ULEA UR7, UR42, UR46, 0x1 ;  /* 0x0000002e2a077291 */ /* 0x000fe2000f8e083f */
[----:B------:R-:W0:Y:S01]  /*1d60*/  LDC R7, c[0x0][0x288] ;  /* 0x0000a200ff077b82 */ /* 0x000e220000000800 */
[----:B------:R-:W-:Y:S01]  /*1d70*/  UIADD3 UR4, UR6, 0x7e, URZ ;  /* 0x0000007e06047890 */ /* 0x000fe2000fffe03f */
[----:B------:R-:W-:Y:S01]  /*1d80*/  IMAD.SHL.U32 R8, R154, 0x2, RZ ;  /* 0x000000029a087824 */ /* 0x000fe200078e00ff */
[----:B------:R-:W-:Y:S02]  /*1d90*/  USHF.R.U32.HI UR5, URZ, 0x1, UR7 ;  /* 0x000000013f057899 */ /* 0x000fe40008011607 */
[----:B------:R-:W-:Y:S02]  /*1da0*/  UISETP.GT.U32.AND UP0, UPT, UR7, 0x1, UPT ;  /* 0x000000010700788c */ /* 0x000fe4000bf04070 */
[----:B------:R-:W-:Y:S01]  /*1db0*/  ULOP3.LUT UR5, UR5, 0x1, URZ, 0xc0, !UPT ;  /* 0x0000000105057892 */ /* 0x000fe2000f8ec03f */
[----:B------:R-:W1:Y:S01]  /*1dc0*/  SYNCS.PHASECHK.TRANS64.TRYWAIT P0, [R155+UR45+0x10], R0 ;  /* 0x000010009b0075a7 */ /* 0x000e62000800016d */
[----:B------:R-:W-:Y:S01]  /*1dd0*/  UISETP.LT.U32.AND UP0, UPT, UR4, 0x7f, UP0 ;  /* 0x0000007f0400788c */ /* 0x000fe20008701070 */
[----:B------:R-:W-:Y:S01]  /*1de0*/  SHF.R.S32.HI R9, RZ, 0x1f, R8 ;  /* 0x0000001fff097819 */ /* 0x000fe20000011408 */
[----:B------:R-:W-:-:S02]  /*1df0*/  UISETP.NE.U32.AND UP1, UPT, UR5, 0x1, UPT ;  /* 0x000000010500788c */ /* 0x000fc4000bf25070 */
[----:B------:R-:W-:Y:S02]  /*1e00*/  USEL UR5, URZ, 0x1, !UP0 ;  /* 0x000000013f057887 */ /* 0x000fe4000c000000 */
[----:B------:R-:W-:-:S04]  /*1e10*/  UISETP.GT.U32.AND UP1, UPT, UR4, 0x7e, !UP1 ;  /* 0x0000007e0400788c */ /* 0x000fc8000cf24070 */
[----:B------:R-:W-:-:S04]  /*1e20*/  USEL UR4, URZ, 0x1, !UP1 ;  /* 0x000000013f047887 */ /* 0x000fc8000c800000 */
[----:B------:R-:W-:Y:S01]  /*1e30*/  ULOP3.LUT UR43, UR4, UR43, UR5, 0x96, !UPT ;  /* 0x0000002b042b7292 */ /* 0x000fe2000f8e9605 */
[----:B01----:R-:W-:Y:S11]  /*1e40*/  @!P0 BRA `(.L_x_30) ;  /* 0x0000007800b48947 */ /* 0x003ff60003800000 */
.L_x_314:
[----:B0-----:R-:W-:Y:S01]  /*1e50*/  IMAD.SHL.U32 R0, R19, 0x40, RZ ;  /* 0x0000004013007824 */ /* 0x001fe200078e00ff */
[----:B------:R-:W-:Y:S01]  /*1e60*/  ULDC UR6, c[0x0][0x284] ;  /* 0x0000a10000067ab9 */ /* 0x000fe20000000800 */
[----:B------:R-:W-:Y:S01]  /*1e70*/  IMAD.SHL.U32 R14, R18, 0x100, RZ ;  /* 0x00000100120e7824 */ /* 0x000fe200078e00ff */
[----:B------:R-:W-:Y:S01]  /*1e80*/  SHF.R.S32.HI R162, RZ, 0x1f, R2 ;  /* 0x0000001fffa27819 */ /* 0x000fe20000011402 */
[----:B------:R-:W-:Y:S01]  /*1e90*/  ULDC.64 UR4, c[0x0][0x5d0] ;  /* 0x0001740000047ab9 */ /* 0x000fe20000000a00 */
[----:B------:R-:W-:Y:S01]  /*1ea0*/  ISETP.GE.AND P0, PT, R0, UR6, PT ;  /* 0x0000000600007c0c */ /* 0x000fe2000bf06270 */
[----:B------:R-:W-:Y:S01]  /*1eb0*/  IMAD.WIDE.U32 R4, R2, UR4, R8 ;  /* 0x0000000402047c25 */ /* 0x000fe2000f8e0008 */
[----:B------:R-:W-:Y:S01]  /*1ec0*/  SHF.R.S32.HI R15, RZ, 0x1f, R14 ;  /* 0x0000001fff0f7819 */ /* 0x000fe2000001140e */
[----:B------:R-:W-:Y:S01]  /*1ed0*/  ULOP3.LUT UR46, UR46, 0x1, URZ, 0xc0, !UPT ;  /* 0x000000012e2e7892 */ /* 0x000fe2000f8ec03f */
[----:B------:R-:W-:Y:S01]  /*1ee0*/  ISETP.GE.OR P0, PT, R14, R7, P0 ;  /* 0x000000070e00720c */ /* 0x000fe20000706670 */
[----:B------:R-:W-:Y:S01]  /*1ef0*/  IMAD R3, R162, UR4, RZ ;  /* 0x00000004a2037c24 */ /* 0x000fe2000f8e02ff */
[----:B------:R-:W-:-:S03]  /*1f00*/  IADD3 R4, P1, R14, R4, RZ ;  /* 0x000000040e047210 */ /* 0x000fc60007f3e0ff */
[----:B------:R-:W-:-:S05]  /*1f10*/  IMAD R3, R2, UR5, R3 ;  /* 0x0000000502037c24 */ /* 0x000fca000f8e0203 */
[----:B------:R-:W-:-:S03]  /*1f20*/  IADD3.X R5, R15, R5, R3, P1, !PT ;  /* 0x000000050f057210 */ /* 0x000fc60000ffe403 */
[----:B------:R-:W-:Y:S05]  /*1f30*/  @P0 BRA `(.L_x_31) ;  /* 0x0000006000b00947 */ /* 0x000fea0003800000 */
[----:B------:R-:W0:Y:S01]  /*1f40*/  LDC.64 R12, c[0x0][0x5c8] ;  /* 0x00017200ff0c7b82 */ /* 0x000e220000000a00 */
[----:B------:R-:W-:Y:S01]  /*1f50*/  IMAD.WIDE R10, R19, 0x40, R152 ;  /* 0x00000040130a7825 */ /* 0x000fe200078e0298 */
[----:B------:R-:W-:Y:S01]  /*1f60*/  ULDC.64 UR4, c[0x0][0x5c0] ;  /* 0x0001700000047ab9 */ /* 0x000fe20000000a00 */
[----:B------:R-:W-:Y:S02]  /*1f70*/  BSSY B0, `(.L_x_31) ;  /* 0x0000628000007945 */ /* 0x000fe40003800000 */
[----:B------:R-:W-:Y:S02]  /*1f80*/  IMAD.IADD R163, R159, 0x1, -R0 ;  /* 0x000000019fa37824 */ /* 0x000fe400078e0a00 */
[-C--:B0-----:R-:W-:Y:S02]  /*1f90*/  IMAD R3, R11, R12.reuse, RZ ;  /* 0x0000000c0b037224 */ /* 0x081fe400078e02ff */
[----:B------:R-:W-:-:S04]  /*1fa0*/  IMAD.WIDE.U32 R4, R10, R12, R4 ;  /* 0x0000000c0a047225 */ /* 0x000fc800078e0004 */
[----:B------:R-:W-:Y:S01]  /*1fb0*/  IMAD R3, R10, R13, R3 ;  /* 0x0000000d0a037224 */ /* 0x000fe200078e0203 */
[----:B------:R-:W-:-:S03]  /*1fc0*/  IADD3 R4, P0, R4, UR4, RZ ;  /* 0x0000000404047c10 */ /* 0x000fc6000ff1e0ff */
[----:B------:R-:W-:Y:S01]  /*1fd0*/  IMAD.IADD R3, R5, 0x1, R3 ;  /* 0x0000000105037824 */ /* 0x000fe200078e0203 */
[----:B------:R-:W-:-:S04]  /*1fe0*/  LEA R6, P1, R12, R4, 0x3 ;  /* 0x000000040c067211 */ /* 0x000fc800078218ff */
[----:B------:R-:W-:Y:S01]  /*1ff0*/  IADD3.X R5, R3, UR5, RZ, P0, !PT ;  /* 0x0000000503057c10 */ /* 0x000fe200087fe4ff */
[----:B------:R-:W-:Y:S01]  /*2000*/  IMAD R3, R154, -0x2, R7 ;  /* 0xfffffffe9a037824 */ /* 0x000fe200078e0207 */
[----:B-----5:R-:W-:Y:S02]  /*2010*/  ISETP.NE.AND P0, PT, R22, RZ, PT ;  /* 0x000000ff1600720c */ /* 0x020fe40003f05270 */
[----:B------:R-:W-:Y:S01]  /*2020*/  LEA.HI.X R7, R12, R5, R13, 0x3, P1 ;  /* 0x000000050c077211 */ /* 0x000fe200008f1c0d */
[----:B------:R-:W-:-:S10]  /*2030*/  IMAD.IADD R0, R3, 0x1, -R14 ;  /* 0x0000000103007824 */ /* 0x000fd400078e0a0e */
[----:B------:R-:W-:Y:S05]  /*2040*/  @!P0 BRA `(.L_x_32) ;  /* 0x0000004800608947 */ /* 0x000fea0003800000 */
[----:B------:R-:W0:Y:S01]  /*2050*/  LDC.64 R18, c[0x0][0x5b0] ;  /* 0x00016c00ff127b82 */ /* 0x000e220000000a00 */
[----:B------:R-:W-:Y:S01]  /*2060*/  ULDC.64 UR4, c[0x0][0x5b8] ;  /* 0x00016e0000047ab9 */ /* 0x000fe20000000a00 */
[----:B------:R-:W-:Y:S01]  /*2070*/  ISETP.GE.AND P1, PT, R163, 0x1, PT ;  /* 0x00000001a300780c */ /* 0x000fe20003f26270 */
[----:B------:R-:W-:Y:S01]  /*2080*/  IMAD.WIDE.U32 R8, R2, UR4, R8 ;  /* 0x0000000402087c25 */ /* 0x000fe2000f8e0008 */
[----:B------:R-:W-:Y:S02]  /*2090*/  BSSY B1, `(.L_x_33) ;  /* 0x000000e000017945 */ /* 0x000fe40003800000 */
[----:B------:R-:W-:Y:S01]  /*20a0*/  ISETP.LT.OR P4, PT, R0, 0x1, !P1 ;  /* 0x000000010000780c */ /* 0x000fe20004f81670 */
[----:B------:R-:W-:Y:S01]  /*20b0*/  IMAD R3, R162, UR4, RZ ;  /* 0x00000004a2037c24 */ /* 0x000fe2000f8e02ff */
[----:B------:R-:W1:Y:S01]  /*20c0*/  LDC.64 R20, c[0x0][0x5a8] ;  /* 0x00016a00ff147b82 */ /* 0x000e620000000a00 */
[----:B------:R-:W-:Y:S02]  /*20d0*/  IADD3 R8, P0, R14, R8, RZ ;  /* 0x000000080e087210 */ /* 0x000fe40007f1e0ff */
[----:B------:R-:W-:-:S05]  /*20e0*/  IMAD R3, R2, UR5, R3 ;  /* 0x0000000502037c24 */ /* 0x000fca000f8e0203 */
[----:B------:R-:W-:Y:S01]  /*20f0*/  IADD3.X R9, R15, R9, R3, P0, !PT ;  /* 0x000000090f097210 */ /* 0x000fe200007fe403 */
[-C--:B0-----:R-:W-:Y:S02]  /*2100*/  IMAD R12, R11, R18.reuse, RZ ;  /* 0x000000120b0c7224 */ /* 0x081fe400078e02ff */
[----:B------:R-:W-:-:S04]  /*2110*/  IMAD.WIDE.U32 R2, R10, R18, R8 ;  /* 0x000000120a027225 */ /* 0x000fc800078e0008 */
[----:B------:R-:W-:Y:S01]  /*2120*/  IMAD R15, R10, R19, R12 ;  /* 0x000000130a0f7224 */ /* 0x000fe200078e020c */
[----:B-1----:R-:W-:-:S04]  /*2130*/  IADD3 R2, P0, R2, R20, RZ ;  /* 0x0000001402027210 */ /* 0x002fc80007f1e0ff */
[----:B------:R-:W-:Y:S01]  /*2140*/  IADD3.X R3, R21, R3, R15, P0, !PT ;  /* 0x0000000315037210 */ /* 0x000fe200007fe40f */
[----:B------:R-:W-:Y:S08]  /*2150*/  @P4 BRA `(.L_x_34) ;  /* 0x0000000000044947 */ /* 0x000ff00003800000 */
[----:B------:R0:W5:Y:S02]  /*2160*/  LDG.E.U8 R160, desc[UR38][R2.64] ;  /* 0x0000002602a07981 */ /* 0x000164000c1e1100 */
.L_x_34:
[----:B------:R-:W-:Y:S05]  /*2170*/  BSYNC B1 ;  /* 0x0000000000017941 */ /* 0x000fea0003800000 */
.L_x_33:
[C---:B------:R-:W-:Y:S01]  /*2180*/  SHF.L.U64.HI R13, R18.reuse, 0x3, R19 ;  /* 0x00000003120d7819 */ /* 0x040fe20000010213 */
[----:B------:R-:W-:Y:S01]  /*2190*/  IMAD.SHL.U32 R12, R18, 0x8, RZ ;  /* 0x00000008120c7824 */ /* 0x000fe200078e00ff */
[----:B-----5:R-:W-:Y:S01]  /*21a0*/  LOP3.LUT R11, R160, 0xffff, RZ, 0xc0, !PT ;  /* 0x0000ffffa00b7812 */ /* 0x020fe200078ec0ff */
[----:B------:R-:W-:Y:S01]  /*21b0*/  BSSY B1, `(.L_x_35) ;  /* 0x0000013000017945 */ /* 0x000fe20003800000 */
[----:B------:R-:W-:Y:S01]  /*21c0*/  ISETP.GE.AND P0, PT, R163, 0x9, PT ;  /* 0x00000009a300780c */ /* 0x000fe20003f06270 */
[----:B------:R-:W-:Y:S01]  /*21d0*/  IMAD.WIDE.U32 R12, R10, R18, R12 ;  /* 0x000000120a0c7225 */ /* 0x000fe200078e000c */
[----:B------:R-:W-:Y:S02]  /*21e0*/  PRMT R11, R11, 0x8880, RZ ;  /* 0x000088800b0b7816 */ /* 0x000fe400000000ff */
[----:B------:R-:W-:Y:S01]  /*21f0*/  ISETP.LT.OR P5, PT, R0, 0x2, !P0 ;  /* 0x000000020000780c */ /* 0x000fe200047a1670 */
[----:B------:R-:W-:Y:S01]  /*2200*/  IMAD.IADD R13, R15, 0x1, R13 ;  /* 0x000000010f0d7824 */ /* 0x000fe200078e020d */
[----:B------:R-:W-:Y:S01]  /*2210*/  IADD3 R8, P2, P3, R8, R20, R12 ;  /* 0x0000001408087210 */ /* 0x000fe20007b5e00c */
[----:B------:R-:W-:Y:S01]  /*2220*/  IMAD R10, R11, R22, RZ ;  /* 0x000000160b0a7224 */ /* 0x000fe200078e02ff */
[----:B------:R-:W-:-:S02]  /*2230*/  ISETP.LT.OR P6, PT, R0, 0x9, !P1 ;  /* 0x000000090000780c */ /* 0x000fc40004fc1670 */
[----:B------:R-:W-:Y:S01]  /*2240*/  IADD3.X R9, R9, R21, R13, P2, P3 ;  /* 0x0000001509097210 */ /* 0x000fe200017e640d */
[----:B------:R-:W-:Y:S01]  /*2250*/  @!P4 IMAD R11, R24, R23, R10 ;  /* 0x00000017180bc224 */ /* 0x000fe200078e020a */
[C---:B------:R-:W-:Y:S02]  /*2260*/  ISETP.LT.OR P3, PT, R0.reuse, 0x2, !P1 ;  /* 0x000000020000780c */ /* 0x040fe40004f61670 */
[C---:B------:R-:W-:Y:S02]  /*2270*/  ISETP.LT.OR P2, PT, R0.reuse, 0xa, !P1 ;  /* 0x0000000a0000780c */ /* 0x040fe40004f41670 */
[----:B------:R1:W-:Y:S01]  /*2280*/  @!P4 STG.E.U8 desc[UR38][R4.64], R11 ;  /* 0x0000000b0400c986 */ /* 0x0003e2000c101126 */
[----:B------:R-:W-:-:S08]  /*2290*/  ISETP.LT.OR P4, PT, R0, 0x1, !P0 ;  /* 0x000000010000780c */ /* 0x000fd00004781670 */
[----:B------:R-:W-:Y:S05]  /*22a0*/  @P3 BRA `(.L_x_36) ;  /* 0x00000000000c3947 */ /* 0x000fea0003800000 */
[----:B------:R-:W1:Y:S02]  /*22b0*/  LDG.E.U8 R160, desc[UR38][R2.64+0x1] ;  /* 0x0000012602a07981 */ /* 0x000e64000c1e1100 */
[----:B-1----:R-:W-:-:S05]  /*22c0*/  PRMT R11, R160, 0x8880, RZ ;  /* 0x00008880a00b7816 */ /* 0x002fca00000000ff */
[----:B------:R-:W-:-:S07]  /*22d0*/  IMAD R10, R11, R22, RZ ;  /* 0x000000160b0a7224 */ /* 0x000fce00078e02ff */
.L_x_36:
[----:B------:R-:W-:Y:S05]  /*22e0*/  BSYNC B1 ;  /* 0x0000000000017941 */ /* 0x000fea0003800000 */
.L_x_35:
[----:B------:R-:W-:Y:S01]  /*22f0*/  @!P3 IMAD R25, R25, R23, R10 ;  /* 0x000000171919b224 */ /* 0x000fe200078e020a */
[----:B------:R-:W-:Y:S04]  /*2300*/  BSSY B1, `(.L_x_37) ;  /* 0x0000006000017945 */ /* 0x000fe80003800000 */
[----:B------:R2:W-:Y:S01]  /*2310*/  @!P3 STG.E.U8 desc[UR38][R4.64+0x1], R25 ;  /* 0x000001190400b986 */ /* 0x0005e2000c101126 */
[----:B------:R-:W-:Y:S05]  /*2320*/  @P4 BRA `(.L_x_38) ;  /* 0x00000000000c4947 */ /* 0x000fea0003800000 */
[----:B------:R-:W1:Y:S02]  /*2330*/  LDG.E.U8 R160, desc[UR38][R8.64] ;  /* 0x0000002608a07981 */ /* 0x000e64000c1e1100 */
[----:B-1----:R-:W-:-:S05]  /*2340*/  PRMT R11, R160, 0x8880, RZ ;  /* 0x00008880a00b7816 */ /* 0x002fca00000000ff */
[----:B------:R-:W-:-:S07]  /*2350*/  IMAD R10, R11, R22, RZ ;  /* 0x000000160b0a7224 */ /* 0x000fce00078e02ff */
.L_x_38:
[----:B------:R-:W-:Y:S05]  /*2360*/  BSYNC B1 ;  /* 0x0000000000017941 */ /* 0x000fea0003800000 */
.L_x_37:
[----:B-1----:R-:W-:Y:S01]  /*2370*/  @!P4 IMAD R11, R26, R23, R10 ;  /* 0x000000171a0bc224 */ /* 0x002fe200078e020a */
[----:B------:R-:W-:Y:S04]  /*2380*/  BSSY B1, `(.L_x_39) ;  /* 0x0000006000017945 */ /* 0x000fe80003800000 */
[----:B------:R1:W-:Y:S01]  /*2390*/  @!P4 STG.E.U8 desc[UR38][R6.64], R11 ;  /* 0x0000000b0600c986 */ /* 0x0003e2000c101126 */
[----:B------:R-:W-:Y:S05]  /*23a0*/  @P5 BRA `(.L_x_40) ;  /* 0x00000000000c5947 */ /* 0x000fea0003800000 */
[----:B------:R-:W1:Y:S02]  /*23b0*/  LDG.E.U8 R160, desc[UR38][R8.64+0x1] ;  /* 0x0000012608a07981 */ /* 0x000e64000c1e1100 */
[----:B-1----:R-:W-:-:S05]  /*23c0*/  PRMT R11, R160, 0x8880, RZ ;  /* 0x00008880a00b7816 */ /* 0x002fca00000000ff */
[----:B------:R-:W-:-:S07]  /*23d0*/  IMAD R10, R11, R22, RZ ;  /* 0x000000160b0a7224 */ /* 0x000fce00078e02ff */
.L_x_40:
[----:B------:R-:W-:Y:S05]  /*23e0*/  BSYNC B1 ;  /* 0x0000000000017941 */ /* 0x000fea0003800000 */
.L_x_39:
[----:B------:R-:W-:Y:S01]  /*23f0*/  @!P5 IMAD R27, R27, R23, R10 ;  /* 0x000000171b1bd224 */ /* 0x000fe200078e020a */
[----:B------:R-:W-:Y:S04]  /*2400*/  BSSY B1, `(.L_x_41) ;  /* 0x0000006000017945 */ /* 0x000fe80003800000 */
[----:B------:R3:W-:Y:S01]  /*2410*/  @!P5 STG.E.U8 desc[UR38][R6.64+0x1], R27 ;  /* 0x0000011b0600d986 */ /* 0x0007e2000c101126 */
[----:B------:R-:W-:Y:S05]  /*2420*/  @P6 BRA `(.L_x_42) ;  /* 0x00000000000c6947 */ /* 0x000fea0003800000 */
[----:B------:R-:W1:Y:S02]  /*2430*/  LDG.E.U8 R160, desc[UR38][R2.64+0x8] ;  /* 0x0000082602a07981 */ /* 0x000e64000c1e1100 */
[----:B-1----:R-:W-:-:S05]  /*2440*/  PRMT R11, R160, 0x8880, RZ ;  /* 0x00008880a00b7816 */ /* 0x002fca00000000ff */
[----:B------:R-:W-:-:S07]  /*2450*/  IMAD R10, R11, R22, RZ ;  /* 0x000000160b0a7224 */ /* 0x000fce00078e02ff */
.L_x_42:
[----:B------:R-:W-:Y:S05]  /*2460*/  BSYNC B1 ;  /* 0x0000000000017941 */ /* 0x000fea0003800000 */
.L_x_41:
[----:B-1----:R-:W-:Y:S01]  /*2470*/  @!P6 IMAD R11, R28, R23, R10 ;  /* 0x000000171c0be224 */ /* 0x002fe200078e020a */
[----:B------:R-:W-:Y:S04]  /*2480*/  BSSY B1, `(.L_x_43) ;  /* 0x0000006000017945 */ /* 0x000fe80003800000 */
[----:B------:R1:W-:Y:S01]  /*2490*/  @!P6 STG.E.U8 desc[UR38][R4.64+0x8], R11 ;  /* 0x0000080b0400e986 */ /* 0x0003e2000c101126 */
[----:B------:R-:W-:Y:S05]  /*24a0*/  @P2 BRA `(.L_x_44) ;  /* 0x00000000000c2947 */ /* 0x000fea0003800000 */
[----:B------:R-:W1:Y:S02]  /*24b0*/  LDG.E.U8 R160, desc[UR38][R2.64+0x9] ;  /* 0x0000092602a07981 */ /* 0x000e64000c1e1100 */
[----:B-1----:R-:W-:-:S05]  /*24c0*/  PRMT R11, R160, 0x8880, RZ ;  /* 0x00008880a00b7816 */ /* 0x002fca00000000ff */
[----:B------:R-:W-:-:S07]  /*24d0*/  IMAD R10, R11, R22, RZ ;  /* 0x000000160b0a7224 */ /* 0x000fce00078e02ff */
.L_x_44:
[----:B------:R-:W-:Y:S05]  /*24e0*/  BSYNC B1 ;  /* 0x0000000000017941 */ /* 0x000fea0003800000 */
.L_x_43:
[C---:B------:R-:W-:Y:S01]  /*24f0*/  ISETP.LT.OR P4, PT, R0.reuse, 0x9, !P0 ;  /* 0x000000090000780c */ /* 0x040fe20004781670 */
[----:B------:R-:W-:Y:S01]  /*2500*/  @!P2 IMAD R29, R29, R23, R10 ;  /* 0x000000171d1da224 */ /* 0x000fe200078e020a */
[----:B------:R-:W-:Y:S01]  /*2510*/  BSSY B1, `(.L_x_45) ;  /* 0x000000a000017945 */ /* 0x000fe20003800000 */
[C---:B------:R-:W-:Y:S02]  /*2520*/  ISETP.LT.OR P3, PT, R0.reuse, 0xa, !P0 ;  /* 0x0000000a0000780c */ /* 0x040fe40004761670 */
[C---:B------:R-:W-:Y:S01]  /*2530*/  ISETP.LT.OR P5, PT, R0.reuse, 0x11, !P1 ;  /* 0x000000110000780c */ /* 0x040fe20004fa1670 */
[----:B------:R4:W-:Y:S01]  /*2540*/  @!P2 STG.E.U8 desc[UR38][R4.64+0x9], R29 ;  /* 0x0000091d0400a986 */ /* 0x0009e2000c101126 */
[C---:B------:R-:W-:Y:S02]  /*2550*/  ISETP.LT.OR P6, PT, R0.reuse, 0x12, !P1 ;  /* 0x000000120000780c */ /* 0x040fe40004fc1670 */
[----:B------:R-:W-:-:S04]  /*2560*/  ISETP.LT.OR P2, PT, R0, 0x11, !P0 ;  /* 0x000000110000780c */ /* 0x000fc80004741670 */
[----:B------:R-:W-:Y:S09]  /*2570*/  @P4 BRA `(.L_x_46) ;  /* 0x00000000000c4947 */ /* 0x000ff20003800000 */
[----:B------:R-:W1:Y:S02]  /*2580*/  LDG.E.U8 R160, desc[UR38][R8.64+0x8] ;  /* 0x0000082608a07981 */ /* 0x000e64000c1e1100 */
[----:B-1----:R-:W-:-:S05]  /*2590*/  PRMT R11, R160, 0x8880, RZ ;  /* 0x00008880a00b7816 */ /* 0x002fca00000000ff */
[----:B------:R-:W-:-:S07]  /*25a0*/  IMAD R10, R11, R22, RZ ;  /* 0x000000160b0a7224 */ /* 0x000fce00078e02ff */
.L_x_46:
[----:B------:R-:W-:Y:S05]  /*25b0*/  BSYNC B1 ;  /* 0x0000000000017941 */ /* 0x000fea0003800000 */
.L_x_45:
[----:B-1----:R-:W-:Y:S01]  /*25c0*/  @!P4 IMAD R11, R30, R23, R10 ;  /* 0x000000171e0bc224 */ /* 0x002fe200078e020a */
[----:B------:R-:W-:Y:S04]  /*25d0*/  BSSY B1, `(.L_x_47) ;  /* 0x0000006000017945 */ /* 0x000fe80003800000 */
[----:B------:R1:W-:Y:S01]  /*25e0*/  @!P4 STG.E.U8 desc[UR38][R6.64+0x8], R11 ;  /* 0x0000080b0600c986 */ /* 0x0003e2000c101126 */
[----:B------:R-:W-:Y:S05]  /*25f0*/  @P3 BRA `(.L_x_48) ;  /* 0x00000000000c3947 */ /* 0x000fea0003800000 */
[----:B------:R-:W1:Y:S02]  /*2600*/  LDG.E.U8 R160, desc[UR38][R8.64+0x9] ;  /* 0x0000092608a07981 */ /* 0x000e64000c1e1100 */
[----:B-1----:R-:W-:-:S05]  /*2610*/  PRMT R11, R160, 0x8880, RZ ;  /* 0x00008880a00b7816 */ /* 0x002fca00000000ff */
[----:B------:R-:W-:-:S07]  /*2620*/  IMAD R10, R11, R22, RZ ;  /* 0x000000160b0a7224 */ /* 0x000fce00078e02ff */
.L_x_48:
[----:B------:R-:W-:Y:S05]  /*2630*/  BSYNC B1 ;  /* 0x0000000000017941 */ /* 0x000fea0003800000 */
.L_x_47:
[----:B------:R-:W-:Y:S01]  /*2640*/  @!P3 IMAD R31, R31, R23, R10 ;  /* 0x000000171f1fb224 */ /* 0x000fe200078e020a */
[----:B------:R-:W-:Y:S04]  /*2650*/  BSSY B1, `(.L_x_49) ;  /* 0x0000006000017945 */ /* 0x000fe80003800000 */
[----:B------:R0:W-:Y:S01]  /*2660*/  @!P3 STG.E.U8 desc[UR38][R6.64+0x9], R31 ;  /* 0x0000091f0600b986 */ /* 0x0001e2000c101126 */
[----:B------:R-:W-:Y:S05]  /*2670*/  @P5 BRA `(.L_x_50) ;  /* 0x00000000000c5947 */ /* 0x000fea0003800000 */
[----:B------:R-:W1:Y:S02]  /*2680*/  LDG.E.U8 R160, desc[UR38][R2.64+0x10] ;  /* 0x0000102602a07981 */ /* 0x000e64000c1e1100 */
[----:B-1----:R-:W-:-:S05]  /*2690*/  PRMT R11, R160, 0x8880, RZ ;  /* 0x00008880a00b7816 */ /* 0x002fca00000000ff */
[----:B------:R-:W-:-:S07]  /*26a0*/  IMAD R10, R11, R22, RZ ;  /* 0x000000160b0a7224 */ /* 0x000fce00078e02ff */
.L_x_50:
[----:B------:R-:W-:Y:S05]  /*26b0*/  BSYNC B1 ;  /* 0x0000000000017941 */ /* 0x000fea0003800000 */
.L_x_49:
[----:B-1----:R-:W-:Y:S01]  /*26c0*/  @!P5 IMAD R11, R32, R23, R10 ;  /* 0x00000017200bd224 */ /* 0x002fe200078e020a */
[----:B------:R-:W-:Y:S04]  /*26d0*/  BSSY B1, `(.L_x_51) ;  /* 0x0000006000017945 */ /* 0x000fe80003800000 */
[----:B------:R1:W-:Y:S01]  /*26e0*/  @!P5 STG.E.U8 desc[UR38][R4.64+0x10], R11 ;  /* 0x0000100b0400d986 */ /* 0x0003e2000c101126 */
[----:B------:R-:W-:Y:S05]  /*26f0*/  @P6 BRA `(.L_x_52) ;  /* 0x00000000000c6947 */ /* 0x000fea0003800000 */
[----:B------:R-:W1:Y:S02]  /*2700*/  LDG.E.U8 R160, desc[UR38][R2.64+0x11] ;  /* 0x0000112602a07981 */ /* 0x000e64000c1e1100 */
[----:B-1----:R-:W-:-:S05]  /*2710*/  PRMT R11, R160, 0x8880, RZ ;  /* 0x00008880a00b7816 */ /* 0x002fca00000000ff */
[----:B------:R-:W-:-:S07]  /*2720*/  IMAD R10, R11, R22, RZ ;  /* 0x000000160b0a7224 */ /* 0x000fce00078e02ff */
.L_x_52:
[----:B------:R-:W-:Y:S05]  /*2730*/  BSYNC B1 ;  /* 0x0000000000017941 */ /* 0x000fea0003800000 */
.L_x_51:
[----:B------:R-:W-:Y:S01]  /*2740*/  @!P6 IMAD R33, R33, R23, R10 ;  /* 0x000000172121e224 */ /* 0x000fe200078e020a */
[----:B------:R-:W-:Y:S04]  /*2750*/  BSSY B1, `(.L_x_53) ;  /* 0x0000006000017945 */ /* 0x000fe80003800000 */
[----:B------:R0:W-:Y:S01]  /*2760*/  @!P6 STG.E.U8 desc[UR38][R4.64+0x11], R33 ;  /* 0x000011210400e986 */ /* 0x0001e2000c101126 */
[----:B------:R-:W-:Y:S05]  /*2770*/  @P2 BRA `(.L_x_54) ;  /* 0x00000000000c2947 */ /* 0x000fea0003800000 */
[----:B------:R-:W1:Y:S02]  /*2780*/  LDG.E.U8 R160, desc[UR38][R8.64+0x10] ;  /* 0x0000102608a07981 */ /* 0x000e64000c1e1100 */
[----:B-1----:R-:W-:-:S05]  /*2790*/  PRMT R11, R160, 0x8880, RZ ;  /* 0x00008880a00b7816 */ /* 0x002fca00000000ff */
[----:B------:R-:W-:-:S07]  /*27a0*/  IMAD R10, R11, R22, RZ ;  /* 0x000000160b0a7224 */ /* 0x000fce00078e02ff */
.L_x_54:
[----:B------:R-:W-:Y:S05]  /*27b0*/  BSYNC B1 ;  /* 0x0000000000017941 */ /* 0x000fea0003800000 */
.L_x_53:
[----:B------:R-:W-:Y:S01]  /*27c0*/  ISETP.LT.OR P4, PT, R0, 0x12, !P0 ;  /* 0x000000120000780c */ /* 0x000fe20004781670 */
[----:B-1----:R-:W-:Y:S01]  /*27d0*/  @!P2 IMAD R11, R34, R23, R10 ;  /* 0x00000017220ba224 */ /* 0x002fe200078e020a */
        /* <DEDUP_REMOVED lines=10> */
.L_x_56:
[----:B------:R-:W-:Y:S05]  /*2880*/  BSYNC B1 ;  /* 0x0000000000017941 */ /* 0x000fea0003800000 */
.L_x_55:
[----:B------:R-:W-:Y:S01]  /*2890*/  @!P4 IMAD R35, R35, R23, R10 ;  /* 0x000000172323c224 */ /* 0x000fe200078e020a */
[----:B------:R-:W-:Y:S04]  /*28a0*/  BSSY B1, `(.L_x_57) ;  /* 0x0000006000017945 */ /* 0x000fe80003800000 */
[----:B------:R0:W-:Y:S01]  /*28b0*/  @!P4 STG.E.U8 desc[UR38][R6.64+0x11], R35 ;  /* 0x000011230600c986 */ /* 0x0001e2000c101126 */
[----:B------:R-:W-:Y:S05]  /*28c0*/  @P3 BRA `(.L_x_58) ;  /* 0x00000000000c3947 */ /* 0x000fea0003800000 */
[----:B------:R-:W1:Y:S02]  /*28d0*/  LDG.E.U8 R160, desc[UR38][R2.64+0x18] ;  /* 0x0000182602a07981 */ /* 0x000e64000c1e1100 */
[----:B-1----:R-:W-:-:S05]  /*28e0*/  PRMT R11, R160, 0x8880, RZ ;  /* 0x00008880a00b7816 */ /* 0x002fca00000000ff */
[----:B------:R-:W-:-:S07]  /*28f0*/  IMAD R10, R11, R22, RZ ;  /* 0x000000160b0a7224 */ /* 0x000fce00078e02ff */
.L_x_58:
[----:B------:R-:W-:Y:S05]  /*2900*/  BSYNC B1 ;  /* 0x0000000000017941 */ /* 0x000fea0003800000 */
.L_x_57:
[----:B-1----:R-:W-:Y:S01]  /*2910*/  @!P3 IMAD R11, R36, R23, R10 ;  /* 0x00000017240bb224 */ /* 0x002fe200078e020a */
[----:B------:R-:W-:Y:S04]  /*2920*/  BSSY B1, `(.L_x_59) ;  /* 0x0000006000017945 */ /* 0x000fe80003800000 */
[----:B------:R1:W-:Y:S01]  /*2930*/  @!P3 STG.E.U8 desc[UR38][R4.64+0x18], R11 ;  /* 0x0000180b0400b986 */ /* 0x0003e2000c101126 */
[----:B------:R-:W-:Y:S05]  /*2940*/  @P5 BRA `(.L_x_60) ;  /* 0x00000000000c5947 */ /* 0x000fea0003800000 */
[----:B------:R-:W1:Y:S02]  /*2950*/  LDG.E.U8 R160, desc[UR38][R2.64+0x19] ;  /* 0x0000192602a07981 */ /* 0x000e64000c1e1100 */
[----:B-1----:R-:W-:-:S05]  /*2960*/  PRMT R11, R160, 0x8880, RZ ;  /* 0x00008880a00b7816 */ /* 0x002fca00000000ff */
[----:B------:R-:W-:-:S07]  /*2970*/  IMAD R10, R11, R22, RZ ;  /* 0x000000160b0a7224 */ /* 0x000fce00078e02ff */
.L_x_60:
[----:B------:R-:W-:Y:S05]  /*2980*/  BSYNC B1 ;  /* 0x0000000000017941 */ /* 0x000fea0003800000 */
.L_x_59:
[----:B------:R-:W-:Y:S01]  /*2990*/  @!P5 IMAD R37, R37, R23, R10 ;  /* 0x000000172525d224 */ /* 0x000fe200078e020a */
[----:B------:R-:W-:Y:S04]  /*29a0*/  BSSY B1, `(.L_x_61) ;  /* 0x0000006000017945 */ /* 0x000fe80003800000 */
[----:B------:R0:W-:Y:S01]  /*29b0*/  @!P5 STG.E.U8 desc[UR38][R4.64+0x19], R37 ;  /* 0x000019250400d986 */ /* 0x0001e2000c101126 */
[----:B------:R-:W-:Y:S05]  /*29c0*/  @P6 BRA `(.L_x_62) ;  /* 0x00000000000c6947 */ /* 0x000fea0003800000 */
[----:B------:R-:W1:Y:S02]  /*29d0*/  LDG.E.U8 R160, desc[UR38][R8.64+0x18] ;  /* 0x0000182608a07981 */ /* 0x000e64000c1e1100 */
[----:B-1----:R-:W-:-:S05]  /*29e0*/  PRMT R11, R160, 0x8880, RZ ;  /* 0x00008880a00b7816 */ /* 0x002fca00000000ff */
[----:B------:R-:W-:-:S07]  /*29f0*/  IMAD R10, R11, R22, RZ ;  /* 0x000000160b0a7224 */ /* 0x000fce00078e02ff */
.L_x_62:
[----:B------:R-:W-:Y:S05]  /*2a00*/  BSYNC B1 ;  /* 0x0000000000017941 */ /* 0x000fea0003800000 */
.L_x_61:
[----:B-1----:R-:W-:Y:S01]  /*2a10*/  @!P6 IMAD R11, R38, R23, R10 ;  /* 0x00000017260be224 */ /* 0x002fe200078e020a */
[----:B------:R-:W-:Y:S04]  /*2a20*/  BSSY B1, `(.L_x_63) ;  /* 0x0000006000017945 */ /* 0x000fe80003800000 */
[----:B------:R1:W-:Y:S01]  /*2a30*/  @!P6 STG.E.U8 desc[UR38][R6.64+0x18], R11 ;  /* 0x0000180b0600e986 */ /* 0x0003e2000c101126 */
[----:B------:R-:W-:Y:S05]  /*2a40*/  @P2 BRA `(.L_x_64) ;  /* 0x00000000000c2947 */ /* 0x000fea0003800000 */
[----:B------:R-:W1:Y:S02]  /*2a50*/  LDG.E.U8 R160, desc[UR38][R8.64+0x19] ;  /* 0x0000192608a07981 */ /* 0x000e64000c1e1100 */
[----:B-1----:R-:W-:-:S05]  /*2a60*/  PRMT R11, R160, 0x8880, RZ ;  /* 0x00008880a00b7816 */ /* 0x002fca00000000ff */
[----:B------:R-:W-:-:S07]  /*2a70*/  IMAD R10, R11, R22, RZ ;  /* 0x000000160b0a7224 */ /* 0x000fce00078e02ff */
.L_x_64:
[----:B------:R-:W-:Y:S05]  /*2a80*/  BSYNC B1 ;  /* 0x0000000000017941 */ /* 0x000fea0003800000 */
.L_x_63:
        /* <DEDUP_REMOVED lines=12> */
.L_x_66:
[----:B------:R-:W-:Y:S05]  /*2b50*/  BSYNC B1 ;  /* 0x0000000000017941 */ /* 0x000fea0003800000 */
.L_x_65:
[----:B-1----:R-:W-:Y:S01]  /*2b60*/  @!P4 IMAD R11, R40, R23, R10 ;  /* 0x00000017280bc224 */ /* 0x002fe200078e020a */
[----:B------:R-:W-:Y:S04]  /*2b70*/  BSSY B1, `(.L_x_67) ;  /* 0x0000006000017945 */ /* 0x000fe80003800000 */
[----:B------:R1:W-:Y:S01]  /*2b80*/  @!P4 STG.E.U8 desc[UR38][R4.64+0x20], R11 ;  /* 0x0000200b0400c986 */ /* 0x0003e2000c101126 */
[----:B------:R-:W-:Y:S05]  /*2b90*/  @P3 BRA `(.L_x_68) ;  /* 0x00000000000c3947 */ /* 0x000fea0003800000 */
[----:B------:R-:W1:Y:S02]  /*2ba0*/  LDG.E.U8 R160, desc[UR38][R2.64+0x21] ;  /* 0x0000212602a07981 */ /* 0x000e64000c1e1100 */
[----:B-1----:R-:W-:-:S05]  /*2bb0*/  PRMT R11, R160, 0x8880, RZ ;  /* 0x00008880a00b7816 */ /* 0x002fca00000000ff */
[----:B------:R-:W-:-:S07]  /*2bc0*/  IMAD R10, R11, R22, RZ ;  /* 0x000000160b0a7224 */ /* 0x000fce00078e02ff */
.L_x_68:
[----:B------:R-:W-:Y:S05]  /*2bd0*/  BSYNC B1 ;  /* 0x0000000000017941 */ /* 0x000fea0003800000 */
.L_x_67:
[----:B------:R-:W-:Y:S01]  /*2be0*/  @!P3 IMAD R41, R41, R23, R10 ;  /* 0x000000172929b224 */ /* 0x000fe200078e020a */
[----:B------:R-:W-:Y:S04]  /*2bf0*/  BSSY B1, `(.L_x_69) ;  /* 0x0000006000017945 */ /* 0x000fe80003800000 */
[----:B------:R0:W-:Y:S01]  /*2c00*/  @!P3 STG.E.U8 desc[UR38][R4.64+0x21], R41 ;  /* 0x000021290400b986 */ /* 0x0001e2000c101126 */
[----:B------:R-:W-:Y:S05]  /*2c10*/  @P5 BRA `(.L_x_70) ;  /* 0x00000000000c5947 */ /* 0x000fea0003800000 */
[----:B------:R-:W1:Y:S02]  /*2c20*/  LDG.E.U8 R160, desc[UR38][R8.64+0x20] ;  /* 0x0000202608a07981 */ /* 0x000e64000c1e1100 */
[----:B-1----:R-:W-:-:S05]  /*2c30*/  PRMT R11, R160, 0x8880, RZ ;  /* 0x00008880a00b7816 */ /* 0x002fca00000000ff */
[----:B------:R-:W-:-:S07]  /*2c40*/  IMAD R10, R11, R22, RZ ;  /* 0x000000160b0a7224 */ /* 0x000fce00078e02ff */
.L_x_70:
[----:B------:R-:W-:Y:S05]  /*2c50*/  BSYNC B1 ;  /* 0x0000000000017941 */ /* 0x000fea0003800000 */
.L_x_69:
[----:B-1----:R-:W-:Y:S01]  /*2c60*/  @!P5 IMAD R11, R42, R23, R10 ;  /* 0x000000172a0bd224 */ /* 0x002fe200078e020a */
[----:B------:R-:W-:Y:S04]  /*2c70*/  BSSY B1, `(.L_x_71) ;  /* 0x0000006000017945 */ /* 0x000fe80003800000 */
[----:B------:R1:W-:Y:S01]  /*2c80*/  @!P5 STG.E.U8 desc[UR38][R6.64+0x20], R11 ;  /* 0x0000200b0600d986 */ /* 0x0003e2000c101126 */
[----:B------:R-:W-:Y:S05]  /*2c90*/  @P6 BRA `(.L_x_72) ;  /* 0x00000000000c6947 */ /* 0x000fea0003800000 */
[----:B------:R-:W1:Y:S02]  /*2ca0*/  LDG.E.U8 R160, desc[UR38][R8.64+0x21] ;  /* 0x0000212608a07981 */ /* 0x000e64000c1e1100 */
[----:B-1----:R-:W-:-:S05]  /*2cb0*/  PRMT R11, R160, 0x8880, RZ ;  /* 0x00008880a00b7816 */ /* 0x002fca00000000ff */
[----:B------:R-:W-:-:S07]  /*2cc0*/  IMAD R10, R11, R22, RZ ;  /* 0x000000160b0a7224 */ /* 0x000fce00078e02ff */
.L_x_72:
[----:B------:R-:W-:Y:S05]  /*2cd0*/  BSYNC B1 ;  /* 0x0000000000017941 */ /* 0x000fea0003800000 */
.L_x_71:
[----:B------:R-:W-:Y:S01]  /*2ce0*/  @!P6 IMAD R43, R43, R23, R10 ;  /* 0x000000172b2be224 */ /* 0x000fe200078e020a */
[----:B------:R-:W-:Y:S04]  /*2cf0*/  BSSY B1, `(.L_x_73) ;  /* 0x0000006000017945 */ /* 0x000fe80003800000 */
[----:B------:R0:W-:Y:S01]  /*2d00*/  @!P6 STG.E.U8 desc[UR38][R6.64+0x21], R43 ;  /* 0x0000212b0600e986 */ /* 0x0001e2000c101126 */
[----:B------:R-:W-:Y:S05]  /*2d10*/  @P2 BRA `(.L_x_74) ;  /* 0x00000000000c2947 */ /* 0x000fea0003800000 */
[----:B------:R-:W1:Y:S02]  /*2d20*/  LDG.E.U8 R160, desc[UR38][R2.64+0x28] ;  /* 0x0000282602a07981 */ /* 0x000e64000c1e1100 */
[----:B-1----:R-:W-:-:S05]  /*2d30*/  PRMT R11, R160, 0x8880, RZ ;  /* 0x00008880a00b7816 */ /* 0x002fca00000000ff */
[----:B------:R-:W-:-:S07]  /*2d40*/  IMAD R10, R11, R22, RZ ;  /* 0x000000160b0a7224 */ /* 0x000fce00078e02ff */
.L_x_74:
[----:B------:R-:W-:Y:S05]  /*2d50*/  BSYNC B1 ;  /* 0x0000000000017941 */ /* 0x000fea0003800000 */
.L_x_73:
        /* <DEDUP_REMOVED lines=12> */
.L_x_76:
[----:B------:R-:W-:Y:S05]  /*2e20*/  BSYNC B1 ;  /* 0x0000000000017941 */ /* 0x000fea0003800000 */
.L_x_75:
[----:B------:R-:W-:Y:S01]  /*2e30*/  @!P4 IMAD R45, R45, R23, R10 ;  /* 0x000000172d2dc224 */ /* 0x000fe200078e020a */
[----:B------:R-:W-:Y:S04]  /*2e40*/  BSSY B1, `(.L_x_77) ;  /* 0x0000006000017945 */ /* 0x000fe80003800000 */
[----:B------:R0:W-:Y:S01]  /*2e50*/  @!P4 STG.E.U8 desc[UR38][R4.64+0x29], R45 ;  /* 0x0000292d0400c986 */ /* 0x0001e2000c101126 */
[----:B------:R-:W-:Y:S05]  /*2e60*/  @P3 BRA `(.L_x_78) ;  /* 0x00000000000c3947 */ /* 0x000fea0003800000 */
[----:B------:R-:W1:Y:S02]  /*2e70*/  LDG.E.U8 R160, desc[UR38][R8.64+0x28] ;  /* 0x0000282608a07981 */ /* 0x000e64000c1e1100 */
[----:B-1----:R-:W-:-:S05]  /*2e80*/  PRMT R11, R160, 0x8880, RZ ;  /* 0x00008880a00b7816 */ /* 0x002fca00000000ff */
[----:B------:R-:W-:-:S07]  /*2e90*/  IMAD R10, R11, R22, RZ ;  /* 0x000000160b0a7224 */ /* 0x000fce00078e02ff */
.L_x_78:
[----:B------:R-:W-:Y:S05]  /*2ea0*/  BSYNC B1 ;  /* 0x0000000000017941 */ /* 0x000fea0003800000 */
.L_x_77:
[----:B-1----:R-:W-:Y:S01]  /*2eb0*/  @!P3 IMAD R11, R46, R23, R10 ;  /* 0x000000172e0bb224 */ /* 0x002fe200078e020a */
[----:B------:R-:W-:Y:S04]  /*2ec0*/  BSSY B1, `(.L_x_79) ;  /* 0x0000006000017945 */ /* 0x000fe80003800000 */
[----:B------:R1:W-:Y:S01]  /*2ed0*/  @!P3 STG.E.U8 desc[UR38][R6.64+0x28], R11 ;  /* 0x0000280b0600b986 */ /* 0x0003e2000c101126 */
[----:B------:R-:W-:Y:S05]  /*2ee0*/  @P5 BRA `(.L_x_80) ;  /* 0x00000000000c5947 */ /* 0x000fea0003800000 */
[----:B------:R-:W1:Y:S02]  /*2ef0*/  LDG.E.U8 R160, desc[UR38][R8.64+0x29] ;  /* 0x0000292608a07981 */ /* 0x000e64000c1e1100 */
[----:B-1----:R-:W-:-:S05]  /*2f00*/  PRMT R11, R160, 0x8880, RZ ;  /* 0x00008880a00b7816 */ /* 0x002fca00000000ff */
[----:B------:R-:W-:-:S07]  /*2f10*/  IMAD R10, R11, R22, RZ ;  /* 0x000000160b0a7224 */ /* 0x000fce00078e02ff */
.L_x_80:
[----:B------:R-:W-:Y:S05]  /*2f20*/  BSYNC B1 ;  /* 0x0000000000017941 */ /* 0x000fea0003800000 */
.L_x_79:
[----:B------:R-:W-:Y:S01]  /*2f30*/  @!P5 IMAD R47, R47, R23, R10 ;  /* 0x000000172f2fd224 */ /* 0x000fe200078e020a */
[----:B------:R-:W-:Y:S04]  /*2f40*/  BSSY B1, `(.L_x_81) ;  /* 0x0000006000017945 */ /* 0x000fe80003800000 */
[----:B------:R0:W-:Y:S01]  /*2f50*/  @!P5 STG.E.U8 desc[UR38][R6.64+0x29], R47 ;  /* 0x0000292f0600d986 */ /* 0x0001e2000c101126 */
[----:B------:R-:W-:Y:S05]  /*2f60*/  @P6 BRA `(.L_x_82) ;  /* 0x00000000000c6947 */ /* 0x000fea0003800000 */
[----:B------:R-:W1:Y:S02]  /*2f70*/  LDG.E.U8 R160, desc[UR38][R2.64+0x30] ;  /* 0x0000302602a07981 */ /* 0x000e64000c1e1100 */
[----:B-1----:R-:W-:-:S05]  /*2f80*/  PRMT R11, R160, 0x8880, RZ ;  /* 0x00008880a00b7816 */ /* 0x002fca00000000ff */
[----:B------:R-:W-:-:S07]  /*2f90*/  IMAD R10, R11, R22, RZ ;  /* 0x000000160b0a7224 */ /* 0x000fce00078e02ff */
.L_x_82:
[----:B------:R-:W-:Y:S05]  /*2fa0*/  BSYNC B1 ;  /* 0x0000000000017941 */ /* 0x000fea0003800000 */
.L_x_81:
[----:B-1----:R-:W-:Y:S01]  /*2fb0*/  @!P6 IMAD R11, R48, R23, R10 ;  /* 0x00000017300be224 */ /* 0x002fe200078e020a */
[----:B------:R-:W-:Y:S04]  /*2fc0*/  BSSY B1, `(.L_x_83) ;  /* 0x0000006000017945 */ /* 0x000fe80003800000 */
[----:B------:R1:W-:Y:S01]  /*2fd0*/  @!P6 STG.E.U8 desc[UR38][R4.64+0x30], R11 ;  /* 0x0000300b0400e986 */ /* 0x0003e2000c101126 */
[----:B------:R-:W-:Y:S05]  /*2fe0*/  @P2 BRA `(.L_x_84) ;  /* 0x00000000000c2947 */ /* 0x000fea0003800000 */
[----:B------:R-:W1:Y:S02]  /*2ff0*/  LDG.E.U8 R160, desc[UR38][R2.64+0x31] ;  /* 0x0000312602a07981 */ /* 0x000e64000c1e1100 */
[----:B-1----:R-:W-:-:S05]  /*3000*/  PRMT R11, R160, 0x8880, RZ ;  /* 0x00008880a00b7816 */ /* 0x002fca00000000ff */
[----:B------:R-:W-:-:S07]  /*3010*/  IMAD R10, R11, R22, RZ ;  /* 0x000000160b0a7224 */ /* 0x000fce00078e02ff */
.L_x_84:
[----:B------:R-:W-:Y:S05]  /*3020*/  BSYNC B1 ;  /* 0x0000000000017941 */ /* 0x000fea0003800000 */
.L_x_83:
        /* <DEDUP_REMOVED lines=12> */
.L_x_86:
[----:B------:R-:W-:Y:S05]  /*30f0*/  BSYNC B1 ;  /* 0x0000000000017941 */ /* 0x000fea0003800000 */
.L_x_85:
[----:B-1----:R-:W-:Y:S01]  /*3100*/  @!P4 IMAD R11, R50, R23, R10 ;  /* 0x00000017320bc224 */ /* 0x002fe200078e020a */
[----:B------:R-:W-:Y:S04]  /*3110*/  BSSY B1, `(.L_x_87) ;  /* 0x0000006000017945 */ /* 0x000fe80003800000 */
[----:B------:R1:W-:Y:S01]  /*3120*/  @!P4 STG.E.U8 desc[UR38][R6.64+0x30], R11 ;  /* 0x0000300b0600c986 */ /* 0x0003e2000c101126 */
[----:B------:R-:W-:Y:S05]  /*3130*/  @P3 BRA `(.L_x_88) ;  /* 0x00000000000c3947 */ /* 0x000fea0003800000 */
[----:B------:R-:W1:Y:S02]  /*3140*/  LDG.E.U8 R160, desc[UR38][R8.64+0x31] ;  /* 0x0000312608a07981 */ /* 0x000e64000c1e1100 */
[----:B-1----:R-:W-:-:S05]  /*3150*/  PRMT R11, R160, 0x8880, RZ ;  /* 0x00008880a00b7816 */ /* 0x002fca00000000ff */
[----:B------:R-:W-:-:S07]  /*3160*/  IMAD R10, R11, R22, RZ ;  /* 0x000000160b0a7224 */ /* 0x000fce00078e02ff */
.L_x_88:
[----:B------:R-:W-:Y:S05]  /*3170*/  BSYNC B1 ;  /* 0x0000000000017941 */ /* 0x000fea0003800000 */
.L_x_87:
[----:B------:R-:W-:Y:S01]  /*3180*/  @!P3 IMAD R51, R51, R23, R10 ;  /* 0x000000173333b224 */ /* 0x000fe200078e020a */
[----:B------:R-:W-:Y:S04]  /*3190*/  BSSY B1, `(.L_x_89) ;  /* 0x0000006000017945 */ /* 0x000fe80003800000 */
[----:B------:R0:W-:Y:S01]  /*31a0*/  @!P3 STG.E.U8 desc[UR38][R6.64+0x31], R51 ;  /* 0x000031330600b986 */ /* 0x0001e2000c101126 */
[----:B------:R-:W-:Y:S05]  /*31b0*/  @P5 BRA `(.L_x_90) ;  /* 0x00000000000c5947 */ /* 0x000fea0003800000 */
[----:B------:R-:W1:Y:S02]  /*31c0*/  LDG.E.U8 R160, desc[UR38][R2.64+0x38] ;  /* 0x0000382602a07981 */ /* 0x000e64000c1e1100 */
[----:B-1----:R-:W-:-:S05]  /*31d0*/  PRMT R11, R160, 0x8880, RZ ;  /* 0x00008880a00b7816 */ /* 0x002fca00000000ff */
[----:B------:R-:W-:-:S07]  /*31e0*/  IMAD R10, R11, R22, RZ ;  /* 0x000000160b0a7224 */ /* 0x000fce00078e02ff */
.L_x_90:
[----:B------:R-:W-:Y:S05]  /*31f0*/  BSYNC B1 ;  /* 0x0000000000017941 */ /* 0x000fea0003800000 */
.L_x_89:
[----:B-1----:R-:W-:Y:S01]  /*3200*/  @!P5 IMAD R11, R52, R23, R10 ;  /* 0x00000017340bd224 */ /* 0x002fe200078e020a */
[----:B------:R-:W-:Y:S04]  /*3210*/  BSSY B1, `(.L_x_91) ;  /* 0x0000006000017945 */ /* 0x000fe80003800000 */
[----:B------:R1:W-:Y:S01]  /*3220*/  @!P5 STG.E.U8 desc[UR38][R4.64+0x38], R11 ;  /* 0x0000380b0400d986 */ /* 0x0003e2000c101126 */
[----:B------:R-:W-:Y:S05]  /*3230*/  @P6 BRA `(.L_x_92) ;  /* 0x00000000000c6947 */ /* 0x000fea0003800000 */
[----:B------:R-:W1:Y:S02]  /*3240*/  LDG.E.U8 R160, desc[UR38][R2.64+0x39] ;  /* 0x0000392602a07981 */ /* 0x000e64000c1e1100 */
[----:B-1----:R-:W-:-:S05]  /*3250*/  PRMT R11, R160, 0x8880, RZ ;  /* 0x00008880a00b7816 */ /* 0x002fca00000000ff */
[----:B------:R-:W-:-:S07]  /*3260*/  IMAD R10, R11, R22, RZ ;  /* 0x000000160b0a7224 */ /* 0x000fce00078e02ff */
.L_x_92:
[----:B------:R-:W-:Y:S05]  /*3270*/  BSYNC B1 ;  /* 0x0000000000017941 */ /* 0x000fea0003800000 */
.L_x_91:
[----:B------:R-:W-:Y:S01]  /*3280*/  @!P6 IMAD R53, R53, R23, R10 ;  /* 0x000000173535e224 */ /* 0x000fe200078e020a */
[----:B------:R-:W-:Y:S04]  /*3290*/  BSSY B1, `(.L_x_93) ;  /* 0x0000006000017945 */ /* 0x000fe80003800000 */
[----:B------:R0:W-:Y:S01]  /*32a0*/  @!P6 STG.E.U8 desc[UR38][R4.64+0x39], R53 ;  /* 0x000039350400e986 */ /* 0x0001e2000c101126 */
[----:B------:R-:W-:Y:S05]  /*32b0*/  @P2 BRA `(.L_x_94) ;  /* 0x00000000000c2947 */ /* 0x000fea0003800000 */
[----:B------:R-:W1:Y:S02]  /*32c0*/  LDG.E.U8 R160, desc[UR38][R8.64+0x38] ;  /* 0x0000382608a07981 */ /* 0x000e64000c1e1100 */
[----:B-1----:R-:W-:-:S05]  /*32d0*/  PRMT R11, R160, 0x8880, RZ ;  /* 0x00008880a00b7816 */ /* 0x002fca00000000ff */
[----:B------:R-:W-:-:S07]  /*32e0*/  IMAD R10, R11, R22, RZ ;  /* 0x000000160b0a7224 */ /* 0x000fce00078e02ff */
.L_x_94:
[----:B------:R-:W-:Y:S05]  /*32f0*/  BSYNC B1 ;  /* 0x0000000000017941 */ /* 0x000fea0003800000 */
.L_x_93:
        /* <DEDUP_REMOVED lines=12> */
.L_x_96:
[----:B------:R-:W-:Y:S05]  /*33c0*/  BSYNC B1 ;  /* 0x0000000000017941 */ /* 0x000fea0003800000 */
.L_x_95:
[----:B------:R-:W-:Y:S01]  /*33d0*/  @!P4 IMAD R55, R55, R23, R10 ;  /* 0x000000173737c224 */ /* 0x000fe200078e020a */
[----:B------:R-:W-:Y:S04]  /*33e0*/  BSSY B1, `(.L_x_97) ;  /* 0x0000006000017945 */ /* 0x000fe80003800000 */
[----:B------:R0:W-:Y:S01]  /*33f0*/  @!P4 STG.E.U8 desc[UR38][R6.64+0x39], R55 ;  /* 0x000039370600c986 */ /* 0x0001e2000c101126 */
[----:B------:R-:W-:Y:S05]  /*3400*/  @P3 BRA `(.L_x_98) ;  /* 0x00000000000c3947 */ /* 0x000fea0003800000 */
[----:B------:R-:W1:Y:S02]  /*3410*/  LDG.E.U8 R160, desc[UR38][R2.64+0x40] ;  /* 0x0000402602a07981 */ /* 0x000e64000c1e1100 */
[----:B-1----:R-:W-:-:S05]  /*3420*/  PRMT R11, R160, 0x8880, RZ ;  /* 0x00008880a00b7816 */ /* 0x002fca00000000ff */
[----:B------:R-:W-:-:S07]  /*3430*/  IMAD R10, R11, R22, RZ ;  /* 0x000000160b0a7224 */ /* 0x000fce00078e02ff */
.L_x_98:
[----:B------:R-:W-:Y:S05]  /*3440*/  BSYNC B1 ;  /* 0x0000000000017941 */ /* 0x000fea0003800000 */
.L_x_97:
[----:B-1----:R-:W-:Y:S01]  /*3450*/  @!P3 IMAD R11, R56, R23, R10 ;  /* 0x00000017380bb224 */ /* 0x002fe200078e020a */
[----:B------:R-:W-:Y:S04]  /*3460*/  BSSY B1, `(.L_x_99) ;  /* 0x0000006000017945 */ /* 0x000fe80003800000 */
[----:B------:R1:W-:Y:S01]  /*3470*/  @!P3 STG.E.U8 desc[UR38][R4.64+0x40], R11 ;  /* 0x0000400b0400b986 */ /* 0x0003e2000c101126 */
[----:B------:R-:W-:Y:S05]  /*3480*/  @P5 BRA `(.L_x_100) ;  /* 0x00000000000c5947 */ /* 0x000fea0003800000 */
[----:B------:R-:W1:Y:S02]  /*3490*/  LDG.E.U8 R160, desc[UR38][R2.64+0x41] ;  /* 0x0000412602a07981 */ /* 0x000e64000c1e1100 */
[----:B-1----:R-:W-:-:S05]  /*34a0*/  PRMT R11, R160, 0x8880, RZ ;  /* 0x00008880a00b7816 */ /* 0x002fca00000000ff */
[----:B------:R-:W-:-:S07]  /*34b0*/  IMAD R10, R11, R22, RZ ;  /* 0x000000160b0a7224 */ /* 0x000fce00078e02ff */
.L_x_100:
[----:B------:R-:W-:Y:S05]  /*34c0*/  BSYNC B1 ;  /* 0x0000000000017941 */ /* 0x000fea0003800000 */
.L_x_99:
[----:B------:R-:W-:Y:S01]  /*34d0*/  @!P5 IMAD R57, R57, R23, R10 ;  /* 0x000000173939d224 */ /* 0x000fe200078e020a */
[----:B------:R-:W-:Y:S04]  /*34e0*/  BSSY B1, `(.L_x_101) ;  /* 0x0000006000017945 */ /* 0x000fe80003800000 */
[----:B------:R0:W-:Y:S01]  /*34f0*/  @!P5 STG.E.U8 desc[UR38][R4.64+0x41], R57 ;  /* 0x000041390400d986 */ /* 0x0001e2000c101126 */
[----:B------:R-:W-:Y:S05]  /*3500*/  @P6 BRA `(.L_x_102) ;  /* 0x00000000000c6947 */ /* 0x000fea0003800000 */
[----:B------:R-:W1:Y:S02]  /*3510*/  LDG.E.U8 R160, desc[UR38][R8.64+0x40] ;  /* 0x0000402608a07981 */ /* 0x000e64000c1e1100 */
[----:B-1----:R-:W-:-:S05]  /*3520*/  PRMT R11, R160, 0x8880, RZ ;  /* 0x00008880a00b7816 */ /* 0x002fca00000000ff */
[----:B------:R-:W-:-:S07]  /*3530*/  IMAD R10, R11, R22, RZ ;  /* 0x000000160b0a7224 */ /* 0x000fce00078e02ff */
.L_x_102:
[----:B------:R-:W-:Y:S05]  /*3540*/  BSYNC B1 ;  /* 0x0000000000017941 */ /* 0x000fea0003800000 */
.L_x_101:
[----:B-1----:R-:W-:Y:S01]  /*3550*/  @!P6 IMAD R11, R58, R23, R10 ;  /* 0x000000173a0be224 */ /* 0x002fe200078e020a */
[----:B------:R-:W-:Y:S04]  /*3560*/  BSSY B1, `(.L_x_103) ;  /* 0x0000006000017945 */ /* 0x000fe80003800000 */
[----:B------:R1:W-:Y:S01]  /*3570*/  @!P6 STG.E.U8 desc[UR38][R6.64+0x40], R11 ;  /* 0x0000400b0600e986 */ /* 0x0003e2000c101126 */
[----:B------:R-:W-:Y:S05]  /*3580*/  @P2 BRA `(.L_x_104) ;  /* 0x00000000000c2947 */ /* 0x000fea0003800000 */
[----:B------:R-:W1:Y:S02]  /*3590*/  LDG.E.U8 R160, desc[UR38][R8.64+0x41] ;  /* 0x0000412608a07981 */ /* 0x000e64000c1e1100 */
[----:B-1----:R-:W-:-:S05]  /*35a0*/  PRMT R11, R160, 0x8880, RZ ;  /* 0x00008880a00b7816 */ /* 0x002fca00000000ff */
[----:B------:R-:W-:-:S07]  /*35b0*/  IMAD R10, R11, R22, RZ ;  /* 0x000000160b0a7224 */ /* 0x000fce00078e02ff */
.L_x_104:
[----:B------:R-:W-:Y:S05]  /*35c0*/  BSYNC B1 ;  /* 0x0000000000017941 */ /* 0x000fea0003800000 */
.L_x_103:
        /* <DEDUP_REMOVED lines=12> */
.L_x_106:
[----:B------:R-:W-:Y:S05]  /*3690*/  BSYNC B1 ;  /* 0x0000000000017941 */ /* 0x000fea0003800000 */
.L_x_105:
[----:B-1----:R-:W-:Y:S01]  /*36a0*/  @!P4 IMAD R11, R60, R23, R10 ;  /* 0x000000173c0bc224 */ /* 0x002fe200078e020a */
[----:B------:R-:W-:Y:S04]  /*36b0*/  BSSY B1, `(.L_x_107) ;  /* 0x0000006000017945 */ /* 0x000fe80003800000 */
[----:B------:R1:W-:Y:S01]  /*36c0*/  @!P4 STG.E.U8 desc[UR38][R4.64+0x48], R11 ;  /* 0x0000480b0400c986 */ /* 0x0003e2000c101126 */
[----:B------:R-:W-:Y:S05]  /*36d0*/  @P3 BRA `(.L_x_108) ;  /* 0x00000000000c3947 */ /* 0x000fea0003800000 */
[----:B------:R-:W1:Y:S02]  /*36e0*/  LDG.E.U8 R160, desc[UR38][R2.64+0x49] ;  /* 0x0000492602a07981 */ /* 0x000e64000c1e1100 */
[----:B-1----:R-:W-:-:S05]  /*36f0*/  PRMT R11, R160, 0x8880, RZ ;  /* 0x00008880a00b7816 */ /* 0x002fca00000000ff */
[----:B------:R-:W-:-:S07]  /*3700*/  IMAD R10, R11, R22, RZ ;  /* 0x000000160b0a7224 */ /* 0x000fce00078e02ff */
.L_x_108:
[----:B------:R-:W-:Y:S05]  /*3710*/  BSYNC B1 ;  /* 0x0000000000017941 */ /* 0x000fea0003800000 */
.L_x_107:
[----:B------:R-:W-:Y:S01]  /*3720*/  @!P3 IMAD R61, R61, R23, R10 ;  /* 0x000000173d3db224 */ /* 0x000fe200078e020a */
[----:B------:R-:W-:Y:S04]  /*3730*/  BSSY B1, `(.L_x_109) ;  /* 0x0000006000017945 */ /* 0x000fe80003800000 */
[----:B------:R0:W-:Y:S01]  /*3740*/  @!P3 STG.E.U8 desc[UR38][R4.64+0x49], R61 ;  /* 0x0000493d0400b986 */ /* 0x0001e2000c101126 */
[----:B------:R-:W-:Y:S05]  /*3750*/  @P5 BRA `(.L_x_110) ;  /* 0x00000000000c5947 */ /* 0x000fea0003800000 */
[----:B------:R-:W1:Y:S02]  /*3760*/  LDG.E.U8 R160, desc[UR38][R8.64+0x48] ;  /* 0x0000482608a07981 */ /* 0x000e64000c1e1100 */
[----:B-1----:R-:W-:-:S05]  /*3770*/  PRMT R11, R160, 0x8880, RZ ;  /* 0x00008880a00b7816 */ /* 0x002fca00000000ff */
[----:B------:R-:W-:-:S07]  /*3780*/  IMAD R10, R11, R22, RZ ;  /* 0x000000160b0a7224 */ /* 0x000fce00078e02ff */
.L_x_110:
[----:B------:R-:W-:Y:S05]  /*3790*/  BSYNC B1 ;  /* 0x0000000000017941 */ /* 0x000fea0003800000 */
.L_x_109:
[----:B-1----:R-:W-:Y:S01]  /*37a0*/  @!P5 IMAD R11, R62, R23, R10 ;  /* 0x000000173e0bd224 */ /* 0x002fe200078e020a */
[----:B------:R-:W-:Y:S04]  /*37b0*/  BSSY B1, `(.L_x_111) ;  /* 0x0000006000017945 */ /* 0x000fe80003800000 */
[----:B------:R1:W-:Y:S01]  /*37c0*/  @!P5 STG.E.U8 desc[UR38][R6.64+0x48], R11 ;  /* 0x0000480b0600d986 */ /* 0x0003e2000c101126 */
[----:B------:R-:W-:Y:S05]  /*37d0*/  @P6 BRA `(.L_x_112) ;  /* 0x00000000000c6947 */ /* 0x000fea0003800000 */
[----:B------:R-:W1:Y:S02]  /*37e0*/  LDG.E.U8 R160, desc[UR38][R8.64+0x49] ;  /* 0x0000492608a07981 */ /* 0x000e64000c1e1100 */
[----:B-1----:R-:W-:-:S05]  /*37f0*/  PRMT R11, R160, 0x8880, RZ ;  /* 0x00008880a00b7816 */ /* 0x002fca00000000ff */
[----:B------:R-:W-:-:S07]  /*3800*/  IMAD R10, R11, R22, RZ ;  /* 0x000000160b0a7224 */ /* 0x000fce00078e02ff */
.L_x_112:
[----:B------:R-:W-:Y:S05]  /*3810*/  BSYNC B1 ;  /* 0x0000000000017941 */ /* 0x000fea0003800000 */
.L_x_111:
[----:B------:R-:W-:Y:S01]  /*3820*/  @!P6 IMAD R63, R63, R23, R10 ;  /* 0x000000173f3fe224 */ /* 0x000fe200078e020a */
[----:B------:R-:W-:Y:S04]  /*3830*/  BSSY B1, `(.L_x_113) ;  /* 0x0000006000017945 */ /* 0x000fe80003800000 */
[----:B------:R0:W-:Y:S01]  /*3840*/  @!P6 STG.E.U8 desc[UR38][R6.64+0x49], R63 ;  /* 0x0000493f0600e986 */ /* 0x0001e2000c101126 */
[----:B------:R-:W-:Y:S05]  /*3850*/  @P2 BRA `(.L_x_114) ;  /* 0x00000000000c2947 */ /* 0x000fea0003800000 */
[----:B------:R-:W1:Y:S02]  /*3860*/  LDG.E.U8 R160, desc[UR38][R2.64+0x50] ;  /* 0x0000502602a07981 */ /* 0x000e64000c1e1100 */
[----:B-1----:R-:W-:-:S05]  /*3870*/  PRMT R11, R160, 0x8880, RZ ;  /* 0x00008880a00b7816 */ /* 0x002fca00000000ff */
[----:B------:R-:W-:-:S07]  /*3880*/  IMAD R10, R11, R22, RZ ;  /* 0x000000160b0a7224 */ /* 0x000fce00078e02ff */
.L_x_114:
[----:B------:R-:W-:Y:S05]  /*3890*/  BSYNC B1 ;  /* 0x0000000000017941 */ /* 0x000fea0003800000 */
.L_x_113:
        /* <DEDUP_REMOVED lines=12> */
.L_x_116:
[----:B------:R-:W-:Y:S05]  /*3960*/  BSYNC B1 ;  /* 0x0000000000017941 */ /* 0x000fea0003800000 */
.L_x_115:
[----:B------:R-:W-:Y:S01]  /*3970*/  @!P4 IMAD R65, R65, R23, R10 ;  /* 0x000000174141c224 */ /* 0x000fe200078e020a */
[----:B------:R-:W-:Y:S04]  /*3980*/  BSSY B1, `(.L_x_117) ;  /* 0x0000006000017945 */ /* 0x000fe80003800000 */
[----:B------:R0:W-:Y:S01]  /*3990*/  @!P4 STG.E.U8 desc[UR38][R4.64+0x51], R65 ;  /* 0x000051410400c986 */ /* 0x0001e2000c101126 */
[----:B------:R-:W-:Y:S05]  /*39a0*/  @P3 BRA `(.L_x_118) ;  /* 0x00000000000c3947 */ /* 0x000fea0003800000 */
[----:B------:R-:W1:Y:S02]  /*39b0*/  LDG.E.U8 R160, desc[UR38][R8.64+0x50] ;  /* 0x0000502608a07981 */ /* 0x000e64000c1e1100 */
[----:B-1----:R-:W-:-:S05]  /*39c0*/  PRMT R11, R160, 0x8880, RZ ;  /* 0x00008880a00b7816 */ /* 0x002fca00000000ff */
[----:B------:R-:W-:-:S07]  /*39d0*/  IMAD R10, R11, R22, RZ ;  /* 0x000000160b0a7224 */ /* 0x000fce00078e02ff */
.L_x_118:
[----:B------:R-:W-:Y:S05]  /*39e0*/  BSYNC B1 ;  /* 0x0000000000017941 */ /* 0x000fea0003800000 */
.L_x_117:
[----:B-1----:R-:W-:Y:S01]  /*39f0*/  @!P3 IMAD R11, R66, R23, R10 ;  /* 0x00000017420bb224 */ /* 0x002fe200078e020a */
[----:B------:R-:W-:Y:S04]  /*3a00*/  BSSY B1, `(.L_x_119) ;  /* 0x0000006000017945 */ /* 0x000fe80003800000 */
[----:B------:R1:W-:Y:S01]  /*3a10*/  @!P3 STG.E.U8 desc[UR38][R6.64+0x50], R11 ;  /* 0x0000500b0600b986 */ /* 0x0003e2000c101126 */
[----:B------:R-:W-:Y:S05]  /*3a20*/  @P5 BRA `(.L_x_120) ;  /* 0x00000000000c5947 */ /* 0x000fea0003800000 */
[----:B------:R-:W1:Y:S02]  /*3a30*/  LDG.E.U8 R160, desc[UR38][R8.64+0x51] ;  /* 0x0000512608a07981 */ /* 0x000e64000c1e1100 */
[----:B-1----:R-:W-:-:S05]  /*3a40*/  PRMT R11, R160, 0x8880, RZ ;  /* 0x00008880a00b7816 */ /* 0x002fca00000000ff */
[----:B------:R-:W-:-:S07]  /*3a50*/  IMAD R10, R11, R22, RZ ;  /* 0x000000160b0a7224 */ /* 0x000fce00078e02ff */
.L_x_120:
[----:B------:R-:W-:Y:S05]  /*3a60*/  BSYNC B1 ;  /* 0x0000000000017941 */ /* 0x000fea0003800000 */
.L_x_119:
[----:B------:R-:W-:Y:S01]  /*3a70*/  @!P5 IMAD R67, R67, R23, R10 ;  /* 0x000000174343d224 */ /* 0x000fe200078e020a */
[----:B------:R-:W-:Y:S04]  /*3a80*/  BSSY B1, `(.L_x_121) ;  /* 0x0000006000017945 */ /* 0x000fe80003800000 */
[----:B------:R0:W-:Y:S01]  /*3a90*/  @!P5 STG.E.U8 desc[UR38][R6.64+0x51], R67 ;  /* 0x000051430600d986 */ /* 0x0001e2000c101126 */
[----:B------:R-:W-:Y:S05]  /*3aa0*/  @P6 BRA `(.L_x_122) ;  /* 0x00000000000c6947 */ /* 0x000fea0003800000 */
[----:B------:R-:W1:Y:S02]  /*3ab0*/  LDG.E.U8 R160, desc[UR38][R2.64+0x58] ;  /* 0x0000582602a07981 */ /* 0x000e64000c1e1100 */
[----:B-1----:R-:W-:-:S05]  /*3ac0*/  PRMT R11, R160, 0x8880, RZ ;  /* 0x00008880a00b7816 */ /* 0x002fca00000000ff */
[----:B------:R-:W-:-:S07]  /*3ad0*/  IMAD R10, R11, R22, RZ ;  /* 0x000000160b0a7224 */ /* 0x000fce00078e02ff */
.L_x_122:
[----:B------:R-:W-:Y:S05]  /*3ae0*/  BSYNC B1 ;  /* 0x0000000000017941 */ /* 0x000fea0003800000 */
.L_x_121:
[----:B-1----:R-:W-:Y:S01]  /*3af0*/  @!P6 IMAD R11, R68, R23, R10 ;  /* 0x00000017440be224 */ /* 0x002fe200078e020a */
[----:B------:R-:W-:Y:S04]  /*3b00*/  BSSY B1, `(.L_x_123) ;  /* 0x0000006000017945 */ /* 0x000fe80003800000 */
[----:B------:R1:W-:Y:S01]  /*3b10*/  @!P6 STG.E.U8 desc[UR38][R4.64+0x58], R11 ;  /* 0x0000580b0400e986 */ /* 0x0003e2000c101126 */
[----:B------:R-:W-:Y:S05]  /*3b20*/  @P2 BRA `(.L_x_124) ;  /* 0x00000000000c2947 */ /* 0x000fea0003800000 */
[----:B------:R-:W1:Y:S02]  /*3b30*/  LDG.E.U8 R160, desc[UR38][R2.64+0x59] ;  /* 0x0000592602a07981 */ /* 0x000e64000c1e1100 */
[----:B-1----:R-:W-:-:S05]  /*3b40*/  PRMT R11, R160, 0x8880, RZ ;  /* 0x00008880a00b7816 */ /* 0x002fca00000000ff */
[----:B------:R-:W-:-:S07]  /*3b50*/  IMAD R10, R11, R22, RZ ;  /* 0x000000160b0a7224 */ /* 0x000fce00078e02ff */
.L_x_124:
[----:B------:R-:W-:Y:S05]  /*3b60*/  BSYNC B1 ;  /* 0x0000000000017941 */ /* 0x000fea0003800000 */
.L_x_123:
        /* <DEDUP_REMOVED lines=12> */
.L_x_126:
[----:B------:R-:W-:Y:S05]  /*3c30*/  BSYNC B1 ;  /* 0x0000000000017941 */ /* 0x000fea0003800000 */
.L_x_125:
[----:B-1----:R-:W-:Y:S01]  /*3c40*/  @!P4 IMAD R11, R70, R23, R10 ;  /* 0x00000017460bc224 */ /* 0x002fe200078e020a */
[----:B------:R-:W-:Y:S04]  /*3c50*/  BSSY B1, `(.L_x_127) ;  /* 0x0000006000017945 */ /* 0x000fe80003800000 */
[----:B------:R1:W-:Y:S01]  /*3c60*/  @!P4 STG.E.U8 desc[UR38][R6.64+0x58], R11 ;  /* 0x0000580b0600c986 */ /* 0x0003e2000c101126 */
[----:B------:R-:W-:Y:S05]  /*3c70*/  @P3 BRA `(.L_x_128) ;  /* 0x00000000000c3947 */ /* 0x000fea0003800000 */
[----:B------:R-:W1:Y:S02]  /*3c80*/  LDG.E.U8 R160, desc[UR38][R8.64+0x59] ;  /* 0x0000592608a07981 */ /* 0x000e64000c1e1100 */
[----:B-1----:R-:W-:-:S05]  /*3c90*/  PRMT R11, R160, 0x8880, RZ ;  /* 0x00008880a00b7816 */ /* 0x002fca00000000ff */
[----:B------:R-:W-:-:S07]  /*3ca0*/  IMAD R10, R11, R22, RZ ;  /* 0x000000160b0a7224 */ /* 0x000fce00078e02ff */
.L_x_128:
[----:B------:R-:W-:Y:S05]  /*3cb0*/  BSYNC B1 ;  /* 0x0000000000017941 */ /* 0x000fea0003800000 */
.L_x_127:
[----:B------:R-:W-:Y:S01]  /*3cc0*/  @!P3 IMAD R71, R71, R23, R10 ;  /* 0x000000174747b224 */ /* 0x000fe200078e020a */
[----:B------:R-:W-:Y:S04]  /*3cd0*/  BSSY B1, `(.L_x_129) ;  /* 0x0000006000017945 */ /* 0x000fe80003800000 */
[----:B------:R0:W-:Y:S01]  /*3ce0*/  @!P3 STG.E.U8 desc[UR38][R6.64+0x59], R71 ;  /* 0x000059470600b986 */ /* 0x0001e2000c101126 */
[----:B------:R-:W-:Y:S05]  /*3cf0*/  @P5 BRA `(.L_x_130) ;  /* 0x00000000000c5947 */ /* 0x000fea0003800000 */
[----:B------:R-:W1:Y:S02]  /*3d00*/  LDG.E.U8 R160, desc[UR38][R2.64+0x60] ;  /* 0x0000602602a07981 */ /* 0x000e64000c1e1100 */
[----:B-1----:R-:W-:-:S05]  /*3d10*/  PRMT R11, R160, 0x8880, RZ ;  /* 0x00008880a00b7816 */ /* 0x002fca00000000ff */
[----:B------:R-:W-:-:S07]  /*3d20*/  IMAD R10, R11, R22, RZ ;  /* 0x000000160b0a7224 */ /* 0x000fce00078e02ff */
.L_x_130:
[----:B------:R-:W-:Y:S05]  /*3d30*/  BSYNC B1 ;  /* 0x0000000000017941 */ /* 0x000fea0003800000 */
.L_x_129:
[----:B-1----:R-:W-:Y:S01]  /*3d40*/  @!P5 IMAD R11, R72, R23, R10 ;  /* 0x00000017480bd224 */ /* 0x002fe200078e020a */
[----:B------:R-:W-:Y:S04]  /*3d50*/  BSSY B1, `(.L_x_131) ;  /* 0x0000006000017945 */ /* 0x000fe80003800000 */
[----:B------:R1:W-:Y:S01]  /*3d60*/  @!P5 STG.E.U8 desc[UR38][R4.64+0x60], R11 ;  /* 0x0000600b0400d986 */ /* 0x0003e2000c101126 */
[----:B------:R-:W-:Y:S05]  /*3d70*/  @P6 BRA `(.L_x_132) ;  /* 0x00000000000c6947 */ /* 0x000fea0003800000 */
[----:B------:R-:W1:Y:S02]  /*3d80*/  LDG.E.U8 R160, desc[UR38][R2.64+0x61] ;  /* 0x0000612602a07981 */ /* 0x000e64000c1e1100 */
[----:B-1----:R-:W-:-:S05]  /*3d90*/  PRMT R11, R160, 0x8880, RZ ;  /* 0x00008880a00b7816 */ /* 0x002fca00000000ff */
[----:B------:R-:W-:-:S07]  /*3da0*/  IMAD R10, R11, R22, RZ ;  /* 0x000000160b0a7224 */ /* 0x000fce00078e02ff */
.L_x_132:
[----:B------:R-:W-:Y:S05]  /*3db0*/  BSYNC B1 ;  /* 0x0000000000017941 */ /* 0x000fea0003800000 */
.L_x_131:
[----:B------:R-:W-:Y:S01]  /*3dc0*/  @!P6 IMAD R73, R73, R23, R10 ;  /* 0x000000174949e224 */ /* 0x000fe200078e020a */
[----:B------:R-:W-:Y:S04]  /*3dd0*/  BSSY B1, `(.L_x_133) ;  /* 0x0000006000017945 */ /* 0x000fe80003800000 */
[----:B------:R0:W-:Y:S01]  /*3de0*/  @!P6 STG.E.U8 desc[UR38][R4.64+0x61], R73 ;  /* 0x000061490400e986 */ /* 0x0001e2000c101126 */
[----:B------:R-:W-:Y:S05]  /*3df0*/  @P2 BRA `(.L_x_134) ;  /* 0x00000000000c2947 */ /* 0x000fea0003800000 */
[----:B------:R-:W1:Y:S02]  /*3e00*/  LDG.E.U8 R160, desc[UR38][R8.64+0x60] ;  /* 0x0000602608a07981 */ /* 0x000e64000c1e1100 */
[----:B-1----:R-:W-:-:S05]  /*3e10*/  PRMT R11, R160, 0x8880, RZ ;  /* 0x00008880a00b7816 */ /* 0x002fca00000000ff */
[----:B------:R-:W-:-:S07]  /*3e20*/  IMAD R10, R11, R22, RZ ;  /* 0x000000160b0a7224 */ /* 0x000fce00078e02ff */
.L_x_134:
[----:B------:R-:W-:Y:S05]  /*3e30*/  BSYNC B1 ;  /* 0x0000000000017941 */ /* 0x000fea0003800000 */
.L_x_133:
        /* <DEDUP_REMOVED lines=12> */
.L_x_136:
[----:B------:R-:W-:Y:S05]  /*3f00*/  BSYNC B1 ;  /* 0x0000000000017941 */ /* 0x000fea0003800000 */
.L_x_135:
[----:B------:R-:W-:Y:S01]  /*3f10*/  @!P4 IMAD R75, R75, R23, R10 ;  /* 0x000000174b4bc224 */ /* 0x000fe200078e020a */
[----:B------:R-:W-:Y:S04]  /*3f20*/  BSSY B1, `(.L_x_137) ;  /* 0x0000006000017945 */ /* 0x000fe80003800000 */
[----:B------:R0:W-:Y:S01]  /*3f30*/  @!P4 STG.E.U8 desc[UR38][R6.64+0x61], R75 ;  /* 0x0000614b0600c986 */ /* 0x0001e2000c101126 */
[----:B------:R-:W-:Y:S05]  /*3f40*/  @P3 BRA `(.L_x_138) ;  /* 0x00000000000c3947 */ /* 0x000fea0003800000 */
[----:B------:R-:W1:Y:S02]  /*3f50*/  LDG.E.U8 R160, desc[UR38][R2.64+0x68] ;  /* 0x0000682602a07981 */ /* 0x000e64000c1e1100 */
[----:B-1----:R-:W-:-:S05]  /*3f60*/  PRMT R11, R160, 0x8880, RZ ;  /* 0x00008880a00b7816 */ /* 0x002fca00000000ff */
[----:B------:R-:W-:-:S07]  /*3f70*/  IMAD R10, R11, R22, RZ ;  /* 0x000000160b0a7224 */ /* 0x000fce00078e02ff */
.L_x_138:
[----:B------:R-:W-:Y:S05]  /*3f80*/  BSYNC B1 ;  /* 0x0000000000017941 */ /* 0x000fea0003800000 */
.L_x_137:
[----:B-1----:R-:W-:Y:S01]  /*3f90*/  @!P3 IMAD R11, R76, R23, R10 ;  /* 0x000000174c0bb224 */ /* 0x002fe200078e020a */
[----:B------:R-:W-:Y:S04]  /*3fa0*/  BSSY B1, `(.L_x_139) ;  /* 0x0000006000017945 */ /* 0x000fe80003800000 */
[----:B------:R1:W-:Y:S01]  /*3fb0*/  @!P3 STG.E.U8 desc[UR38][R4.64+0x68], R11 ;  /* 0x0000680b0400b986 */ /* 0x0003e2000c101126 */
[----:B------:R-:W-:Y:S05]  /*3fc0*/  @P5 BRA `(.L_x_140) ;  /* 0x00000000000c5947 */ /* 0x000fea0003800000 */
[----:B------:R-:W1:Y:S02]  /*3fd0*/  LDG.E.U8 R160, desc[UR38][R2.64+0x69] ;  /* 0x0000692602a07981 */ /* 0x000e64000c1e1100 */
[----:B-1----:R-:W-:-:S05]  /*3fe0*/  PRMT R11, R160, 0x8880, RZ ;  /* 0x00008880a00b7816 */ /* 0x002fca00000000ff */
[----:B------:R-:W-:-:S07]  /*3ff0*/  IMAD R10, R11, R22, RZ ;  /* 0x000000160b0a7224 */ /* 0x000fce00078e02ff */
.L_x_140:
[----:B------:R-:W-:Y:S05]  /*4000*/  BSYNC B1 ;  /* 0x0000000000017941 */ /* 0x000fea0003800000 */
.L_x_139:
[----:B------:R-:W-:Y:S01]  /*4010*/  @!P5 IMAD R77, R77, R23, R10 ;  /* 0x000000174d4dd224 */ /* 0x000fe200078e020a */
[----:B------:R-:W-:Y:S04]  /*4020*/  BSSY B1, `(.L_x_141) ;  /* 0x0000006000017945 */ /* 0x000fe80003800000 */
[----:B------:R0:W-:Y:S01]  /*4030*/  @!P5 STG.E.U8 desc[UR38][R4.64+0x69], R77 ;  /* 0x0000694d0400d986 */ /* 0x0001e2000c101126 */
[----:B------:R-:W-:Y:S05]  /*4040*/  @P6 BRA `(.L_x_142) ;  /* 0x00000000000c6947 */ /* 0x000fea0003800000 */
[----:B------:R-:W1:Y:S02]  /*4050*/  LDG.E.U8 R160, desc[UR38][R8.64+0x68] ;  /* 0x0000682608a07981 */ /* 0x000e64000c1e1100 */
[----:B-1----:R-:W-:-:S05]  /*4060*/  PRMT R11, R160, 0x8880, RZ ;  /* 0x00008880a00b7816 */ /* 0x002fca00000000ff */
[----:B------:R-:W-:-:S07]  /*4070*/  IMAD R10, R11, R22, RZ ;  /* 0x000000160b0a7224 */ /* 0x000fce00078e02ff */
.L_x_142:
[----:B------:R-:W-:Y:S05]  /*4080*/  BSYNC B1 ;  /* 0x0000000000017941 */ /* 0x000fea0003800000 */
.L_x_141:
[----:B-1----:R-:W-:Y:S01]  /*4090*/  @!P6 IMAD R11, R78, R23, R10 ;  /* 0x000000174e0be224 */ /* 0x002fe200078e020a */
[----:B------:R-:W-:Y:S04]  /*40a0*/  BSSY B1, `(.L_x_143) ;  /* 0x0000006000017945 */ /* 0x000fe80003800000 */
[----:B------:R1:W-:Y:S01]  /*40b0*/  @!P6 STG.E.U8 desc[UR38][R6.64+0x68], R11 ;  /* 0x0000680b0600e986 */ /* 0x0003e2000c101126 */
[----:B------:R-:W-:Y:S05]  /*40c0*/  @P2 BRA `(.L_x_144) ;  /* 0x00000000000c2947 */ /* 0x000fea0003800000 */
[----:B------:R-:W1:Y:S02]  /*40d0*/  LDG.E.U8 R160, desc[UR38][R8.64+0x69] ;  /* 0x0000692608a07981 */ /* 0x000e64000c1e1100 */
[----:B-1----:R-:W-:-:S05]  /*40e0*/  PRMT R11, R160, 0x8880, RZ ;  /* 0x00008880a00b7816 */ /* 0x002fca00000000ff */
[----:B------:R-:W-:-:S07]  /*40f0*/  IMAD R10, R11, R22, RZ ;  /* 0x000000160b0a7224 */ /* 0x000fce00078e02ff */
.L_x_144:
[----:B------:R-:W-:Y:S05]  /*4100*/  BSYNC B1 ;  /* 0x0000000000017941 */ /* 0x000fea0003800000 */
.L_x_143:
        /* <DEDUP_REMOVED lines=12> */
.L_x_146:
[----:B------:R-:W-:Y:S05]  /*41d0*/  BSYNC B1 ;  /* 0x0000000000017941 */ /* 0x000fea0003800000 */
.L_x_145:
[----:B-1----:R-:W-:Y:S01]  /*41e0*/  @!P4 IMAD R11, R80, R23, R10 ;  /* 0x00000017500bc224 */ /* 0x002fe200078e020a */
[----:B------:R-:W-:Y:S04]  /*41f0*/  BSSY B1, `(.L_x_147) ;  /* 0x0000006000017945 */ /* 0x000fe80003800000 */
[----:B------:R1:W-:Y:S01]  /*4200*/  @!P4 STG.E.U8 desc[UR38][R4.64+0x70], R11 ;  /* 0x0000700b0400c986 */ /* 0x0003e2000c101126 */
[----:B------:R-:W-:Y:S05]  /*4210*/  @P3 BRA `(.L_x_148) ;  /* 0x00000000000c3947 */ /* 0x000fea0003800000 */
[----:B------:R-:W1:Y:S02]  /*4220*/  LDG.E.U8 R160, desc[UR38][R2.64+0x71] ;  /* 0x0000712602a07981 */ /* 0x000e64000c1e1100 */
[----:B-1----:R-:W-:-:S05]  /*4230*/  PRMT R11, R160, 0x8880, RZ ;  /* 0x00008880a00b7816 */ /* 0x002fca00000000ff */
[----:B------:R-:W-:-:S07]  /*4240*/  IMAD R10, R11, R22, RZ ;  /* 0x000000160b0a7224 */ /* 0x000fce00078e02ff */
.L_x_148:
[----:B------:R-:W-:Y:S05]  /*4250*/  BSYNC B1 ;  /* 0x0000000000017941 */ /* 0x000fea0003800000 */
.L_x_147:
[----:B------:R-:W-:Y:S01]  /*4260*/  @!P3 IMAD R81, R81, R23, R10 ;  /* 0x000000175151b224 */ /* 0x000fe200078e020a */
[----:B------:R-:W-:Y:S04]  /*4270*/  BSSY B1, `(.L_x_149) ;  /* 0x0000006000017945 */ /* 0x000fe80003800000 */
[----:B------:R0:W-:Y:S01]  /*4280*/  @!P3 STG.E.U8 desc[UR38][R4.64+0x71], R81 ;  /* 0x000071510400b986 */ /* 0x0001e2000c101126 */
[----:B------:R-:W-:Y:S05]  /*4290*/  @P5 BRA `(.L_x_150) ;  /* 0x00000000000c5947 */ /* 0x000fea0003800000 */
[----:B------:R-:W1:Y:S02]  /*42a0*/  LDG.E.U8 R160, desc[UR38][R8.64+0x70] ;  /* 0x0000702608a07981 */ /* 0x000e64000c1e1100 */
[----:B-1----:R-:W-:-:S05]  /*42b0*/  PRMT R11, R160, 0x8880, RZ ;  /* 0x00008880a00b7816 */ /* 0x002fca00000000ff */
[----:B------:R-:W-:-:S07]  /*42c0*/  IMAD R10, R11, R22, RZ ;  /* 0x000000160b0a7224 */ /* 0x000fce00078e02ff */
.L_x_150:
[----:B------:R-:W-:Y:S05]  /*42d0*/  BSYNC B1 ;  /* 0x0000000000017941 */ /* 0x000fea0003800000 */
.L_x_149:
[----:B-1----:R-:W-:Y:S01]  /*42e0*/  @!P5 IMAD R11, R82, R23, R10 ;  /* 0x00000017520bd224 */ /* 0x002fe200078e020a */
[----:B------:R-:W-:Y:S04]  /*42f0*/  BSSY B1, `(.L_x_151) ;  /* 0x0000006000017945 */ /* 0x000fe80003800000 */
[----:B------:R1:W-:Y:S01]  /*4300*/  @!P5 STG.E.U8 desc[UR38][R6.64+0x70], R11 ;  /* 0x0000700b0600d986 */ /* 0x0003e2000c101126 */
[----:B------:R-:W-:Y:S05]  /*4310*/  @P6 BRA `(.L_x_152) ;  /* 0x00000000000c6947 */ /* 0x000fea0003800000 */
[----:B------:R-:W1:Y:S02]  /*4320*/  LDG.E.U8 R160, desc[UR38][R8.64+0x71] ;  /* 0x0000712608a07981 */ /* 0x000e64000c1e1100 */
[----:B-1----:R-:W-:-:S05]  /*4330*/  PRMT R11, R160, 0x8880, RZ ;  /* 0x00008880a00b7816 */ /* 0x002fca00000000ff */
[----:B------:R-:W-:-:S07]  /*4340*/  IMAD R10, R11, R22, RZ ;  /* 0x000000160b0a7224 */ /* 0x000fce00078e02ff */
.L_x_152:
[----:B------:R-:W-:Y:S05]  /*4350*/  BSYNC B1 ;  /* 0x0000000000017941 */ /* 0x000fea0003800000 */
.L_x_151:
[----:B------:R-:W-:Y:S01]  /*4360*/  @!P6 IMAD R83, R83, R23, R10 ;  /* 0x000000175353e224 */ /* 0x000fe200078e020a */
[----:B------:R-:W-:Y:S04]  /*4370*/  BSSY B1, `(.L_x_153) ;  /* 0x0000006000017945 */ /* 0x000fe80003800000 */
[----:B------:R0:W-:Y:S01]  /*4380*/  @!P6 STG.E.U8 desc[UR38][R6.64+0x71], R83 ;  /* 0x000071530600e986 */ /* 0x0001e2000c101126 */
[----:B------:R-:W-:Y:S05]  /*4390*/  @P2 BRA `(.L_x_154) ;  /* 0x00000000000c2947 */ /* 0x000fea0003800000 */
[----:B------:R-:W1:Y:S02]  /*43a0*/  LDG.E.U8 R160, desc[UR38][R2.64+0x78] ;  /* 0x0000782602a07981 */ /* 0x000e64000c1e1100 */
[----:B-1----:R-:W-:-:S05]  /*43b0*/  PRMT R11, R160, 0x8880, RZ ;  /* 0x00008880a00b7816 */ /* 0x002fca00000000ff */
[----:B------:R-:W-:-:S07]  /*43c0*/  IMAD R10, R11, R22, RZ ;  /* 0x000000160b0a7224 */ /* 0x000fce00078e02ff */
.L_x_154:
[----:B------:R-:W-:Y:S05]  /*43d0*/  BSYNC B1 ;  /* 0x0000000000017941 */ /* 0x000fea0003800000 */
.L_x_153:
        /* <DEDUP_REMOVED lines=12> */
.L_x_156:
[----:B------:R-:W-:Y:S05]  /*44a0*/  BSYNC B1 ;  /* 0x0000000000017941 */ /* 0x000fea0003800000 */
.L_x_155:
[----:B------:R-:W-:Y:S01]  /*44b0*/  @!P4 IMAD R85, R85, R23, R10 ;  /* 0x000000175555c224 */ /* 0x000fe200078e020a */
[----:B------:R-:W-:Y:S04]  /*44c0*/  BSSY B1, `(.L_x_157) ;  /* 0x0000006000017945 */ /* 0x000fe80003800000 */
[----:B------:R0:W-:Y:S01]  /*44d0*/  @!P4 STG.E.U8 desc[UR38][R4.64+0x79], R85 ;  /* 0x000079550400c986 */ /* 0x0001e2000c101126 */
[----:B------:R-:W-:Y:S05]  /*44e0*/  @P3 BRA `(.L_x_158) ;  /* 0x00000000000c3947 */ /* 0x000fea0003800000 */
[----:B------:R-:W1:Y:S02]  /*44f0*/  LDG.E.U8 R160, desc[UR38][R8.64+0x78] ;  /* 0x0000782608a07981 */ /* 0x000e64000c1e1100 */
[----:B-1----:R-:W-:-:S05]  /*4500*/  PRMT R11, R160, 0x8880, RZ ;  /* 0x00008880a00b7816 */ /* 0x002fca00000000ff */
[----:B------:R-:W-:-:S07]  /*4510*/  IMAD R10, R11, R22, RZ ;  /* 0x000000160b0a7224 */ /* 0x000fce00078e02ff */
.L_x_158:
[----:B------:R-:W-:Y:S05]  /*4520*/  BSYNC B1 ;  /* 0x0000000000017941 */ /* 0x000fea0003800000 */
.L_x_157:
[----:B-1----:R-:W-:Y:S01]  /*4530*/  @!P3 IMAD R11, R86, R23, R10 ;  /* 0x00000017560bb224 */ /* 0x002fe200078e020a */
[----:B------:R-:W-:Y:S04]  /*4540*/  BSSY B1, `(.L_x_159) ;  /* 0x0000006000017945 */ /* 0x000fe80003800000 */
[----:B------:R1:W-:Y:S01]  /*4550*/  @!P3 STG.E.U8 desc[UR38][R6.64+0x78], R11 ;  /* 0x0000780b0600b986 */ /* 0x0003e2000c101126 */
[----:B------:R-:W-:Y:S05]  /*4560*/  @P5 BRA `(.L_x_160) ;  /* 0x00000000000c5947 */ /* 0x000fea0003800000 */
[----:B------:R-:W1:Y:S02]  /*4570*/  LDG.E.U8 R160, desc[UR38][R8.64+0x79] ;  /* 0x0000792608a07981 */ /* 0x000e64000c1e1100 */
[----:B-1----:R-:W-:-:S05]  /*4580*/  PRMT R11, R160, 0x8880, RZ ;  /* 0x00008880a00b7816 */ /* 0x002fca00000000ff */
[----:B------:R-:W-:-:S07]  /*4590*/  IMAD R10, R11, R22, RZ ;  /* 0x000000160b0a7224 */ /* 0x000fce00078e02ff */
.L_x_160:
[----:B------:R-:W-:Y:S05]  /*45a0*/  BSYNC B1 ;  /* 0x0000000000017941 */ /* 0x000fea0003800000 */
.L_x_159:
[----:B------:R-:W-:Y:S01]  /*45b0*/  @!P5 IMAD R87, R87, R23, R10 ;  /* 0x000000175757d224 */ /* 0x000fe200078e020a */
[----:B------:R-:W-:Y:S04]  /*45c0*/  BSSY B1, `(.L_x_161) ;  /* 0x0000006000017945 */ /* 0x000fe80003800000 */
[----:B------:R0:W-:Y:S01]  /*45d0*/  @!P5 STG.E.U8 desc[UR38][R6.64+0x79], R87 ;  /* 0x000079570600d986 */ /* 0x0001e2000c101126 */
[----:B------:R-:W-:Y:S05]  /*45e0*/  @P6 BRA `(.L_x_162) ;  /* 0x00000000000c6947 */ /* 0x000fea0003800000 */
[----:B------:R-:W1:Y:S02]  /*45f0*/  LDG.E.U8 R160, desc[UR38][R2.64+0x80] ;  /* 0x0000802602a07981 */ /* 0x000e64000c1e1100 */
[----:B-1----:R-:W-:-:S05]  /*4600*/  PRMT R11, R160, 0x8880, RZ ;  /* 0x00008880a00b7816 */ /* 0x002fca00000000ff */
[----:B------:R-:W-:-:S07]  /*4610*/  IMAD R10, R11, R22, RZ ;  /* 0x000000160b0a7224 */ /* 0x000fce00078e02ff */
.L_x_162:
[----:B------:R-:W-:Y:S05]  /*4620*/  BSYNC B1 ;  /* 0x0000000000017941 */ /* 0x000fea0003800000 */
.L_x_161:
[----:B-1----:R-:W-:Y:S01]  /*4630*/  @!P6 IMAD R11, R88, R23, R10 ;  /* 0x00000017580be224 */ /* 0x002fe200078e020a */
[----:B------:R-:W-:Y:S04]  /*4640*/  BSSY B1, `(.L_x_163) ;  /* 0x0000006000017945 */ /* 0x000fe80003800000 */
[----:B------:R1:W-:Y:S01]  /*4650*/  @!P6 STG.E.U8 desc[UR38][R4.64+0x80], R11 ;  /* 0x0000800b0400e986 */ /* 0x0003e2000c101126 */
[----:B------:R-:W-:Y:S05]  /*4660*/  @P2 BRA `(.L_x_164) ;  /* 0x00000000000c2947 */ /* 0x000fea0003800000 */
[----:B------:R-:W1:Y:S02]  /*4670*/  LDG.E.U8 R160, desc[UR38][R2.64+0x81] ;  /* 0x0000812602a07981 */ /* 0x000e64000c1e1100 */
[----:B-1----:R-:W-:-:S05]  /*4680*/  PRMT R11, R160, 0x8880, RZ ;  /* 0x00008880a00b7816 */ /* 0x002fca00000000ff */
[----:B------:R-:W-:-:S07]  /*4690*/  IMAD R10, R11, R22, RZ ;  /* 0x000000160b0a7224 */ /* 0x000fce00078e02ff */
.L_x_164:
[----:B------:R-:W-:Y:S05]  /*46a0*/  BSYNC B1 ;  /* 0x0000000000017941 */ /* 0x000fea0003800000 */
.L_x_163:
        /* <DEDUP_REMOVED lines=12> */
.L_x_166:
[----:B------:R-:W-:Y:S05]  /*4770*/  BSYNC B1 ;  /* 0x0000000000017941 */ /* 0x000fea0003800000 */
.L_x_165:
[----:B-1----:R-:W-:Y:S01]  /*4780*/  @!P4 IMAD R11, R90, R23, R10 ;  /* 0x000000175a0bc224 */ /* 0x002fe200078e020a */
[----:B------:R-:W-:Y:S04]  /*4790*/  BSSY B1, `(.L_x_167) ;  /* 0x0000006000017945 */ /* 0x000fe80003800000 */
[----:B------:R1:W-:Y:S01]  /*47a0*/  @!P4 STG.E.U8 desc[UR38][R6.64+0x80], R11 ;  /* 0x0000800b0600c986 */ /* 0x0003e2000c101126 */
[----:B------:R-:W-:Y:S05]  /*47b0*/  @P3 BRA `(.L_x_168) ;  /* 0x00000000000c3947 */ /* 0x000fea0003800000 */
[----:B------:R-:W1:Y:S02]  /*47c0*/  LDG.E.U8 R160, desc[UR38][R8.64+0x81] ;  /* 0x0000812608a07981 */ /* 0x000e64000c1e1100 */
[----:B-1----:R-:W-:-:S05]  /*47d0*/  PRMT R11, R160, 0x8880, RZ ;  /* 0x00008880a00b7816 */ /* 0x002fca00000000ff */
[----:B------:R-:W-:-:S07]  /*47e0*/  IMAD R10, R11, R22, RZ ;  /* 0x000000160b0a7224 */ /* 0x000fce00078e02ff */
.L_x_168:
[----:B------:R-:W-:Y:S05]  /*47f0*/  BSYNC B1 ;  /* 0x0000000000017941 */ /* 0x000fea0003800000 */
.L_x_167:
[----:B------:R-:W-:Y:S01]  /*4800*/  @!P3 IMAD R91, R91, R23, R10 ;  /* 0x000000175b5bb224 */ /* 0x000fe200078e020a */
[----:B------:R-:W-:Y:S04]  /*4810*/  BSSY B1, `(.L_x_169) ;  /* 0x0000006000017945 */ /* 0x000fe80003800000 */
[----:B------:R0:W-:Y:S01]  /*4820*/  @!P3 STG.E.U8 desc[UR38][R6.64+0x81], R91 ;  /* 0x0000815b0600b986 */ /* 0x0001e2000c101126 */
[----:B------:R-:W-:Y:S05]  /*4830*/  @P5 BRA `(.L_x_170) ;  /* 0x00000000000c5947 */ /* 0x000fea0003800000 */
[----:B------:R-:W1:Y:S02]  /*4840*/  LDG.E.U8 R160, desc[UR38][R2.64+0x88] ;  /* 0x0000882602a07981 */ /* 0x000e64000c1e1100 */
[----:B-1----:R-:W-:-:S05]  /*4850*/  PRMT R11, R160, 0x8880, RZ ;  /* 0x00008880a00b7816 */ /* 0x002fca00000000ff */
[----:B------:R-:W-:-:S07]  /*4860*/  IMAD R10, R11, R22, RZ ;  /* 0x000000160b0a7224 */ /* 0x000fce00078e02ff */
.L_x_170:
[----:B------:R-:W-:Y:S05]  /*4870*/  BSYNC B1 ;  /* 0x0000000000017941 */ /* 0x000fea0003800000 */
.L_x_169:
[----:B-1----:R-:W-:Y:S01]  /*4880*/  @!P5 IMAD R11, R92, R23, R10 ;  /* 0x000000175c0bd224 */ /* 0x002fe200078e020a */
[----:B------:R-:W-:Y:S04]  /*4890*/  BSSY B1, `(.L_x_171) ;  /* 0x0000006000017945 */ /* 0x000fe80003800000 */
[----:B------:R1:W-:Y:S01]  /*48a0*/  @!P5 STG.E.U8 desc[UR38][R4.64+0x88], R11 ;  /* 0x0000880b0400d986 */ /* 0x0003e2000c101126 */
[----:B------:R-:W-:Y:S05]  /*48b0*/  @P6 BRA `(.L_x_172) ;  /* 0x00000000000c6947 */ /* 0x000fea0003800000 */
[----:B------:R-:W1:Y:S02]  /*48c0*/  LDG.E.U8 R160, desc[UR38][R2.64+0x89] ;  /* 0x0000892602a07981 */ /* 0x000e64000c1e1100 */
[----:B-1----:R-:W-:-:S05]  /*48d0*/  PRMT R11, R160, 0x8880, RZ ;  /* 0x00008880a00b7816 */ /* 0x002fca00000000ff */
[----:B------:R-:W-:-:S07]  /*48e0*/  IMAD R10, R11, R22, RZ ;  /* 0x000000160b0a7224 */ /* 0x000fce00078e02ff */
.L_x_172:
[----:B------:R-:W-:Y:S05]  /*48f0*/  BSYNC B1 ;  /* 0x0000000000017941 */ /* 0x000fea0003800000 */
.L_x_171:
[----:B------:R-:W-:Y:S01]  /*4900*/  @!P6 IMAD R93, R93, R23, R10 ;  /* 0x000000175d5de224 */ /* 0x000fe200078e020a */
[----:B------:R-:W-:Y:S04]  /*4910*/  BSSY B1, `(.L_x_173) ;  /* 0x0000006000017945 */ /* 0x000fe80003800000 */
[----:B------:R0:W-:Y:S01]  /*4920*/  @!P6 STG.E.U8 desc[UR38][R4.64+0x89], R93 ;  /* 0x0000895d0400e986 */ /* 0x0001e2000c101126 */
[----:B------:R-:W-:Y:S05]  /*4930*/  @P2 BRA `(.L_x_174) ;  /* 0x00000000000c2947 */ /* 0x000fea0003800000 */
[----:B------:R-:W1:Y:S02]  /*4940*/  LDG.E.U8 R160, desc[UR38][R8.64+0x88] ;  /* 0x0000882608a07981 */ /* 0x000e64000c1e1100 */
[----:B-1----:R-:W-:-:S05]  /*4950*/  PRMT R11, R160, 0x8880, RZ ;  /* 0x00008880a00b7816 */ /* 0x002fca00000000ff */
[----:B------:R-:W-:-:S07]  /*4960*/  IMAD R10, R11, R22, RZ ;  /* 0x000000160b0a7224 */ /* 0x000fce00078e02ff */
.L_x_174:
[----:B------:R-:W-:Y:S05]  /*4970*/  BSYNC B1 ;  /* 0x0000000000017941 */ /* 0x000fea0003800000 */
.L_x_173:
        /* <DEDUP_REMOVED lines=12> */
.L_x_176:
[----:B------:R-:W-:Y:S05]  /*4a40*/  BSYNC B1 ;  /* 0x0000000000017941 */ /* 0x000fea0003800000 */
.L_x_175:
[----:B------:R-:W-:Y:S01]  /*4a50*/  @!P4 IMAD R95, R95, R23, R10 ;  /* 0x000000175f5fc224 */ /* 0x000fe200078e020a */
[----:B------:R-:W-:Y:S04]  /*4a60*/  BSSY B1, `(.L_x_177) ;  /* 0x0000006000017945 */ /* 0x000fe80003800000 */
[----:B------:R0:W-:Y:S01]  /*4a70*/  @!P4 STG.E.U8 desc[UR38][R6.64+0x89], R95 ;  /* 0x0000895f0600c986 */ /* 0x0001e2000c101126 */
[----:B------:R-:W-:Y:S05]  /*4a80*/  @P3 BRA `(.L_x_178) ;  /* 0x00000000000c3947 */ /* 0x000fea0003800000 */
[----:B------:R-:W1:Y:S02]  /*4a90*/  LDG.E.U8 R160, desc[UR38][R2.64+0x90] ;  /* 0x0000902602a07981 */ /* 0x000e64000c1e1100 */
[----:B-1----:R-:W-:-:S05]  /*4aa0*/  PRMT R11, R160, 0x8880, RZ ;  /* 0x00008880a00b7816 */ /* 0x002fca00000000ff */
[----:B------:R-:W-:-:S07]  /*4ab0*/  IMAD R10, R11, R22, RZ ;  /* 0x000000160b0a7224 */ /* 0x000fce00078e02ff */
.L_x_178:
[----:B------:R-:W-:Y:S05]  /*4ac0*/  BSYNC B1 ;  /* 0x0000000000017941 */ /* 0x000fea0003800000 */
.L_x_177:
[----:B-1----:R-:W-:Y:S01]  /*4ad0*/  @!P3 IMAD R11, R96, R23, R10 ;  /* 0x00000017600bb224 */ /* 0x002fe200078e020a */
[----:B------:R-:W-:Y:S04]  /*4ae0*/  BSSY B1, `(.L_x_179) ;  /* 0x0000006000017945 */ /* 0x000fe80003800000 */
[----:B------:R1:W-:Y:S01]  /*4af0*/  @!P3 STG.E.U8 desc[UR38][R4.64+0x90], R11 ;  /* 0x0000900b0400b986 */ /* 0x0003e2000c101126 */
[----:B------:R-:W-:Y:S05]  /*4b00*/  @P5 BRA `(.L_x_180) ;  /* 0x00000000000c5947 */ /* 0x000fea0003800000 */
[----:B------:R-:W1:Y:S02]  /*4b10*/  LDG.E.U8 R160, desc[UR38][R2.64+0x91] ;  /* 0x0000912602a07981 */ /* 0x000e64000c1e1100 */
[----:B-1----:R-:W-:-:S05]  /*4b20*/  PRMT R11, R160, 0x8880, RZ ;  /* 0x00008880a00b7816 */ /* 0x002fca00000000ff */
[----:B------:R-:W-:-:S07]  /*4b30*/  IMAD R10, R11, R22, RZ ;  /* 0x000000160b0a7224 */ /* 0x000fce00078e02ff */
.L_x_180:
[----:B------:R-:W-:Y:S05]  /*4b40*/  BSYNC B1 ;  /* 0x0000000000017941 */ /* 0x000fea0003800000 */
.L_x_179:
[----:B------:R-:W-:Y:S01]  /*4b50*/  @!P5 IMAD R97, R97, R23, R10 ;  /* 0x000000176161d224 */ /* 0x000fe200078e020a */
[----:B------:R-:W-:Y:S04]  /*4b60*/  BSSY B1, `(.L_x_181) ;  /* 0x0000006000017945 */ /* 0x000fe80003800000 */
[----:B------:R0:W-:Y:S01]  /*4b70*/  @!P5 STG.E.U8 desc[UR38][R4.64+0x91], R97 ;  /* 0x000091610400d986 */ /* 0x0001e2000c101126 */
[----:B------:R-:W-:Y:S05]  /*4b80*/  @P6 BRA `(.L_x_182) ;  /* 0x00000000000c6947 */ /* 0x000fea0003800000 */
[----:B------:R-:W1:Y:S02]  /*4b90*/  LDG.E.U8 R160, desc[UR38][R8.64+0x90] ;  /* 0x0000902608a07981 */ /* 0x000e64000c1e1100 */
[----:B-1----:R-:W-:-:S05]  /*4ba0*/  PRMT R11, R160, 0x8880, RZ ;  /* 0x00008880a00b7816 */ /* 0x002fca00000000ff */
[----:B------:R-:W-:-:S07]  /*4bb0*/  IMAD R10, R11, R22, RZ ;  /* 0x000000160b0a7224 */ /* 0x000fce00078e02ff */
.L_x_182:
[----:B------:R-:W-:Y:S05]  /*4bc0*/  BSYNC B1 ;  /* 0x0000000000017941 */ /* 0x000fea0003800000 */
.L_x_181:
[----:B-1----:R-:W-:Y:S01]  /*4bd0*/  @!P6 IMAD R11, R98, R23, R10 ;  /* 0x00000017620be224 */ /* 0x002fe200078e020a */
[----:B------:R-:W-:Y:S04]  /*4be0*/  BSSY B1, `(.L_x_183) ;  /* 0x0000006000017945 */ /* 0x000fe80003800000 */
[----:B------:R1:W-:Y:S01]  /*4bf0*/  @!P6 STG.E.U8 desc[UR38][R6.64+0x90], R11 ;  /* 0x0000900b0600e986 */ /* 0x0003e2000c101126 */
[----:B------:R-:W-:Y:S05]  /*4c00*/  @P2 BRA `(.L_x_184) ;  /* 0x00000000000c2947 */ /* 0x000fea0003800000 */
[----:B------:R-:W1:Y:S02]  /*4c10*/  LDG.E.U8 R160, desc[UR38][R8.64+0x91] ;  /* 0x0000912608a07981 */ /* 0x000e64000c1e1100 */
[----:B-1----:R-:W-:-:S05]  /*4c20*/  PRMT R11, R160, 0x8880, RZ ;  /* 0x00008880a00b7816 */ /* 0x002fca00000000ff */
[----:B------:R-:W-:-:S07]  /*4c30*/  IMAD R10, R11, R22, RZ ;  /* 0x000000160b0a7224 */ /* 0x000fce00078e02ff */
.L_x_184:
[----:B------:R-:W-:Y:S05]  /*4c40*/  BSYNC B1 ;  /* 0x0000000000017941 */ /* 0x000fea0003800000 */
.L_x_183:
        /* <DEDUP_REMOVED lines=12> */
.L_x_186:
[----:B------:R-:W-:Y:S05]  /*4d10*/  BSYNC B1 ;  /* 0x0000000000017941 */ /* 0x000fea0003800000 */
.L_x_185:
[----:B-1----:R-:W-:Y:S01]  /*4d20*/  @!P4 IMAD R11, R100, R23, R10 ;  /* 0x00000017640bc224 */ /* 0x002fe200078e020a */
[----:B------:R-:W-:Y:S04]  /*4d30*/  BSSY B1, `(.L_x_187) ;  /* 0x0000006000017945 */ /* 0x000fe80003800000 */
[----:B------:R1:W-:Y:S01]  /*4d40*/  @!P4 STG.E.U8 desc[UR38][R4.64+0x98], R11 ;  /* 0x0000980b0400c986 */ /* 0x0003e2000c101126 */
[----:B------:R-:W-:Y:S05]  /*4d50*/  @P3 BRA `(.L_x_188) ;  /* 0x00000000000c3947 */ /* 0x000fea0003800000 */
[----:B------:R-:W1:Y:S02]  /*4d60*/  LDG.E.U8 R160, desc[UR38][R2.64+0x99] ;  /* 0x0000992602a07981 */ /* 0x000e64000c1e1100 */
[----:B-1----:R-:W-:-:S05]  /*4d70*/  PRMT R11, R160, 0x8880, RZ ;  /* 0x00008880a00b7816 */ /* 0x002fca00000000ff */
[----:B------:R-:W-:-:S07]  /*4d80*/  IMAD R10, R11, R22, RZ ;  /* 0x000000160b0a7224 */ /* 0x000fce00078e02ff */
.L_x_188:
[----:B------:R-:W-:Y:S05]  /*4d90*/  BSYNC B1 ;  /* 0x0000000000017941 */ /* 0x000fea0003800000 */
.L_x_187:
[----:B------:R-:W-:Y:S01]  /*4da0*/  @!P3 IMAD R101, R101, R23, R10 ;  /* 0x000000176565b224 */ /* 0x000fe200078e020a */
[----:B------:R-:W-:Y:S04]  /*4db0*/  BSSY B1, `(.L_x_189) ;  /* 0x0000006000017945 */ /* 0x000fe80003800000 */
[----:B------:R0:W-:Y:S01]  /*4dc0*/  @!P3 STG.E.U8 desc[UR38][R4.64+0x99], R101 ;  /* 0x000099650400b986 */ /* 0x0001e2000c101126 */
[----:B------:R-:W-:Y:S05]  /*4dd0*/  @P5 BRA `(.L_x_190) ;  /* 0x00000000000c5947 */ /* 0x000fea0003800000 */
[----:B------:R-:W1:Y:S02]  /*4de0*/  LDG.E.U8 R160, desc[UR38][R8.64+0x98] ;  /* 0x0000982608a07981 */ /* 0x000e64000c1e1100 */
[----:B-1----:R-:W-:-:S05]  /*4df0*/  PRMT R11, R160, 0x8880, RZ ;  /* 0x00008880a00b7816 */ /* 0x002fca00000000ff */
[----:B------:R-:W-:-:S07]  /*4e00*/  IMAD R10, R11, R22, RZ ;  /* 0x000000160b0a7224 */ /* 0x000fce00078e02ff */
.L_x_190:
[----:B------:R-:W-:Y:S05]  /*4e10*/  BSYNC B1 ;  /* 0x0000000000017941 */ /* 0x000fea0003800000 */
.L_x_189:
[----:B-1----:R-:W-:Y:S01]  /*4e20*/  @!P5 IMAD R11, R102, R23, R10 ;  /* 0x00000017660bd224 */ /* 0x002fe200078e020a */
[----:B------:R-:W-:Y:S04]  /*4e30*/  BSSY B1, `(.L_x_191) ;  /* 0x0000006000017945 */ /* 0x000fe80003800000 */
[----:B------:R1:W-:Y:S01]  /*4e40*/  @!P5 STG.E.U8 desc[UR38][R6.64+0x98], R11 ;  /* 0x0000980b0600d986 */ /* 0x0003e2000c101126 */
[----:B------:R-:W-:Y:S05]  /*4e50*/  @P6 BRA `(.L_x_192) ;  /* 0x00000000000c6947 */ /* 0x000fea0003800000 */
[----:B------:R-:W1:Y:S02]  /*4e60*/  LDG.E.U8 R160, desc[UR38][R8.64+0x99] ;  /* 0x0000992608a07981 */ /* 0x000e64000c1e1100 */
[----:B-1----:R-:W-:-:S05]  /*4e70*/  PRMT R11, R160, 0x8880, RZ ;  /* 0x00008880a00b7816 */ /* 0x002fca00000000ff */
[----:B------:R-:W-:-:S07]  /*4e80*/  IMAD R10, R11, R22, RZ ;  /* 0x000000160b0a7224 */ /* 0x000fce00078e02ff */
.L_x_192:
[----:B------:R-:W-:Y:S05]  /*4e90*/  BSYNC B1 ;  /* 0x0000000000017941 */ /* 0x000fea0003800000 */
.L_x_191:
[----:B------:R-:W-:Y:S01]  /*4ea0*/  @!P6 IMAD R103, R103, R23, R10 ;  /* 0x000000176767e224 */ /* 0x000fe200078e020a */
[----:B------:R-:W-:Y:S04]  /*4eb0*/  BSSY B1, `(.L_x_193) ;  /* 0x0000006000017945 */ /* 0x000fe80003800000 */
[----:B------:R0:W-:Y:S01]  /*4ec0*/  @!P6 STG.E.U8 desc[UR38][R6.64+0x99], R103 ;  /* 0x000099670600e986 */ /* 0x0001e2000c101126 */
[----:B------:R-:W-:Y:S05]  /*4ed0*/  @P2 BRA `(.L_x_194) ;  /* 0x00000000000c2947 */ /* 0x000fea0003800000 */
[----:B------:R-:W1:Y:S02]  /*4ee0*/  LDG.E.U8 R160, desc[UR38][R2.64+0xa0] ;  /* 0x0000a02602a07981 */ /* 0x000e64000c1e1100 */
[----:B-1----:R-:W-:-:S05]  /*4ef0*/  PRMT R11, R160, 0x8880, RZ ;  /* 0x00008880a00b7816 */ /* 0x002fca00000000ff */
[----:B------:R-:W-:-:S07]  /*4f00*/  IMAD R10, R11, R22, RZ ;  /* 0x000000160b0a7224 */ /* 0x000fce00078e02ff */
.L_x_194:
[----:B------:R-:W-:Y:S05]  /*4f10*/  BSYNC B1 ;  /* 0x0000000000017941 */ /* 0x000fea0003800000 */
.L_x_193:
        /* <DEDUP_REMOVED lines=12> */
.L_x_196:
[----:B------:R-:W-:Y:S05]  /*4fe0*/  BSYNC B1 ;  /* 0x0000000000017941 */ /* 0x000fea0003800000 */
.L_x_195:
[----:B------:R-:W-:Y:S01]  /*4ff0*/  @!P4 IMAD R105, R105, R23, R10 ;  /* 0x000000176969c224 */ /* 0x000fe200078e020a */
[----:B------:R-:W-:Y:S04]  /*5000*/  BSSY B1, `(.L_x_197) ;  /* 0x0000006000017945 */ /* 0x000fe80003800000 */
[----:B------:R0:W-:Y:S01]  /*5010*/  @!P4 STG.E.U8 desc[UR38][R4.64+0xa1], R105 ;  /* 0x0000a1690400c986 */ /* 0x0001e2000c101126 */
[----:B------:R-:W-:Y:S05]  /*5020*/  @P3 BRA `(.L_x_198) ;  /* 0x00000000000c3947 */ /* 0x000fea0003800000 */
[----:B------:R-:W1:Y:S02]  /*5030*/  LDG.E.U8 R160, desc[UR38][R8.64+0xa0] ;  /* 0x0000a02608a07981 */ /* 0x000e64000c1e1100 */
[----:B-1----:R-:W-:-:S05]  /*5040*/  PRMT R11, R160, 0x8880, RZ ;  /* 0x00008880a00b7816 */ /* 0x002fca00000000ff */
[----:B------:R-:W-:-:S07]  /*5050*/  IMAD R10, R11, R22, RZ ;  /* 0x000000160b0a7224 */ /* 0x000fce00078e02ff */
.L_x_198:
[----:B------:R-:W-:Y:S05]  /*5060*/  BSYNC B1 ;  /* 0x0000000000017941 */ /* 0x000fea0003800000 */
.L_x_197:
[----:B-1----:R-:W-:Y:S01]  /*5070*/  @!P3 IMAD R11, R106, R23, R10 ;  /* 0x000000176a0bb224 */ /* 0x002fe200078e020a */
[----:B------:R-:W-:Y:S04]  /*5080*/  BSSY B1, `(.L_x_199) ;  /* 0x0000006000017945 */ /* 0x000fe80003800000 */
[----:B------:R1:W-:Y:S01]  /*5090*/  @!P3 STG.E.U8 desc[UR38][R6.64+0xa0], R11 ;  /* 0x0000a00b0600b986 */ /* 0x0003e2000c101126 */
[----:B------:R-:W-:Y:S05]  /*50a0*/  @P5 BRA `(.L_x_200) ;  /* 0x00000000000c5947 */ /* 0x000fea0003800000 */
[----:B------:R-:W1:Y:S02]  /*50b0*/  LDG.E.U8 R160, desc[UR38][R8.64+0xa1] ;  /* 0x0000a12608a07981 */ /* 0x000e64000c1e1100 */
[----:B-1----:R-:W-:-:S05]  /*50c0*/  PRMT R11, R160, 0x8880, RZ ;  /* 0x00008880a00b7816 */ /* 0x002fca00000000ff */
[----:B------:R-:W-:-:S07]  /*50d0*/  IMAD R10, R11, R22, RZ ;  /* 0x000000160b0a7224 */ /* 0x000fce00078e02ff */
.L_x_200:
[----:B------:R-:W-:Y:S05]  /*50e0*/  BSYNC B1 ;  /* 0x0000000000017941 */ /* 0x000fea0003800000 */
.L_x_199:
[----:B------:R-:W-:Y:S01]  /*50f0*/  @!P5 IMAD R107, R107, R23, R10 ;  /* 0x000000176b6bd224 */ /* 0x000fe200078e020a */
[----:B------:R-:W-:Y:S04]  /*5100*/  BSSY B1, `(.L_x_201) ;  /* 0x0000006000017945 */ /* 0x000fe80003800000 */
[----:B------:R0:W-:Y:S01]  /*5110*/  @!P5 STG.E.U8 desc[UR38][R6.64+0xa1], R107 ;  /* 0x0000a16b0600d986 */ /* 0x0001e2000c101126 */
[----:B------:R-:W-:Y:S05]  /*5120*/  @P6 BRA `(.L_x_202) ;  /* 0x00000000000c6947 */ /* 0x000fea0003800000 */
[----:B------:R-:W1:Y:S02]  /*5130*/  LDG.E.U8 R160, desc[UR38][R2.64+0xa8] ;  /* 0x0000a82602a07981 */ /* 0x000e64000c1e1100 */
[----:B-1----:R-:W-:-:S05]  /*5140*/  PRMT R11, R160, 0x8880, RZ ;  /* 0x00008880a00b7816 */ /* 0x002fca00000000ff */
[----:B------:R-:W-:-:S07]  /*5150*/  IMAD R10, R11, R22, RZ ;  /* 0x000000160b0a7224 */ /* 0x000fce00078e02ff */
.L_x_202:
[----:B------:R-:W-:Y:S05]  /*5160*/  BSYNC B1 ;  /* 0x0000000000017941 */ /* 0x000fea0003800000 */
.L_x_201:
[----:B-1----:R-:W-:Y:S01]  /*5170*/  @!P6 IMAD R11, R108, R23, R10 ;  /* 0x000000176c0be224 */ /* 0x002fe200078e020a */
[----:B------:R-:W-:Y:S04]  /*5180*/  BSSY B1, `(.L_x_203) ;  /* 0x0000006000017945 */ /* 0x000fe80003800000 */
[----:B------:R1:W-:Y:S01]  /*5190*/  @!P6 STG.E.U8 desc[UR38][R4.64+0xa8], R11 ;  /* 0x0000a80b0400e986 */ /* 0x0003e2000c101126 */
[----:B------:R-:W-:Y:S05]  /*51a0*/  @P2 BRA `(.L_x_204) ;  /* 0x00000000000c2947 */ /* 0x000fea0003800000 */
[----:B------:R-:W1:Y:S02]  /*51b0*/  LDG.E.U8 R160, desc[UR38][R2.64+0xa9] ;  /* 0x0000a92602a07981 */ /* 0x000e64000c1e1100 */
[----:B-1----:R-:W-:-:S05]  /*51c0*/  PRMT R11, R160, 0x8880, RZ ;  /* 0x00008880a00b7816 */ /* 0x002fca00000000ff */
[----:B------:R-:W-:-:S07]  /*51d0*/  IMAD R10, R11, R22, RZ ;  /* 0x000000160b0a7224 */ /* 0x000fce00078e02ff */
.L_x_204:
[----:B------:R-:W-:Y:S05]  /*51e0*/  BSYNC B1 ;  /* 0x0000000000017941 */ /* 0x000fea0003800000 */
.L_x_203:
        /* <DEDUP_REMOVED lines=12> */
.L_x_206:
[----:B------:R-:W-:Y:S05]  /*52b0*/  BSYNC B1 ;  /* 0x0000000000017941 */ /* 0x000fea0003800000 */
.L_x_205:
[----:B-1----:R-:W-:Y:S01]  /*52c0*/  @!P4 IMAD R11, R110, R23, R10 ;  /* 0x000000176e0bc224 */ /* 0x002fe200078e020a */
[----:B------:R-:W-:Y:S04]  /*52d0*/  BSSY B1, `(.L_x_207) ;  /* 0x0000006000017945 */ /* 0x000fe80003800000 */
[----:B------:R1:W-:Y:S01]  /*52e0*/  @!P4 STG.E.U8 desc[UR38][R6.64+0xa8], R11 ;  /* 0x0000a80b0600c986 */ /* 0x0003e2000c101126 */
[----:B------:R-:W-:Y:S05]  /*52f0*/  @P3 BRA `(.L_x_208) ;  /* 0x00000000000c3947 */ /* 0x000fea0003800000 */
[----:B------:R-:W1:Y:S02]  /*5300*/  LDG.E.U8 R160, desc[UR38][R8.64+0xa9] ;  /* 0x0000a92608a07981 */ /* 0x000e64000c1e1100 */
[----:B-1----:R-:W-:-:S05]  /*5310*/  PRMT R11, R160, 0x8880, RZ ;  /* 0x00008880a00b7816 */ /* 0x002fca00000000ff */
[----:B------:R-:W-:-:S07]  /*5320*/  IMAD R10, R11, R22, RZ ;  /* 0x000000160b0a7224 */ /* 0x000fce00078e02ff */
.L_x_208:
[----:B------:R-:W-:Y:S05]  /*5330*/  BSYNC B1 ;  /* 0x0000000000017941 */ /* 0x000fea0003800000 */
.L_x_207:
[----:B------:R-:W-:Y:S01]  /*5340*/  @!P3 IMAD R111, R111, R23, R10 ;  /* 0x000000176f6fb224 */ /* 0x000fe200078e020a */
[----:B------:R-:W-:Y:S04]  /*5350*/  BSSY B1, `(.L_x_209) ;  /* 0x0000006000017945 */ /* 0x000fe80003800000 */
[----:B------:R0:W-:Y:S01]  /*5360*/  @!P3 STG.E.U8 desc[UR38][R6.64+0xa9], R111 ;  /* 0x0000a96f0600b986 */ /* 0x0001e2000c101126 */
[----:B------:R-:W-:Y:S05]  /*5370*/  @P5 BRA `(.L_x_210) ;  /* 0x00000000000c5947 */ /* 0x000fea0003800000 */
[----:B------:R-:W1:Y:S02]  /*5380*/  LDG.E.U8 R160, desc[UR38][R2.64+0xb0] ;  /* 0x0000b02602a07981 */ /* 0x000e64000c1e1100 */
[----:B-1----:R-:W-:-:S05]  /*5390*/  PRMT R11, R160, 0x8880, RZ ;  /* 0x00008880a00b7816 */ /* 0x002fca00000000ff */
[----:B------:R-:W-:-:S07]  /*53a0*/  IMAD R10, R11, R22, RZ ;  /* 0x000000160b0a7224 */ /* 0x000fce00078e02ff */
.L_x_210:
[----:B------:R-:W-:Y:S05]  /*53b0*/  BSYNC B1 ;  /* 0x0000000000017941 */ /* 0x000fea0003800000 */
.L_x_209:
[----:B-1----:R-:W-:Y:S01]  /*53c0*/  @!P5 IMAD R11, R112, R23, R10 ;  /* 0x00000017700bd224 */ /* 0x002fe200078e020a */
[----:B------:R-:W-:Y:S04]  /*53d0*/  BSSY B1, `(.L_x_211) ;  /* 0x0000006000017945 */ /* 0x000fe80003800000 */
[----:B------:R1:W-:Y:S01]  /*53e0*/  @!P5 STG.E.U8 desc[UR38][R4.64+0xb0], R11 ;  /* 0x0000b00b0400d986 */ /* 0x0003e2000c101126 */
[----:B------:R-:W-:Y:S05]  /*53f0*/  @P6 BRA `(.L_x_212) ;  /* 0x00000000000c6947 */ /* 0x000fea0003800000 */
[----:B------:R-:W1:Y:S02]  /*5400*/  LDG.E.U8 R160, desc[UR38][R2.64+0xb1] ;  /* 0x0000b12602a07981 */ /* 0x000e64000c1e1100 */
[----:B-1----:R-:W-:-:S05]  /*5410*/  PRMT R11, R160, 0x8880, RZ ;  /* 0x00008880a00b7816 */ /* 0x002fca00000000ff */
[----:B------:R-:W-:-:S07]  /*5420*/  IMAD R10, R11, R22, RZ ;  /* 0x000000160b0a7224 */ /* 0x000fce00078e02ff */
.L_x_212:
[----:B------:R-:W-:Y:S05]  /*5430*/  BSYNC B1 ;  /* 0x0000000000017941 */ /* 0x000fea0003800000 */
.L_x_211:
[----:B------:R-:W-:Y:S01]  /*5440*/  @!P6 IMAD R113, R113, R23, R10 ;  /* 0x000000177171e224 */ /* 0x000fe200078e020a */
[----:B------:R-:W-:Y:S04]  /*5450*/  BSSY B1, `(.L_x_213) ;  /* 0x0000006000017945 */ /* 0x000fe80003800000 */
[----:B------:R0:W-:Y:S01]  /*5460*/  @!P6 STG.E.U8 desc[UR38][R4.64+0xb1], R113 ;  /* 0x0000b1710400e986 */ /* 0x0001e2000c101126 */
[----:B------:R-:W-:Y:S05]  /*5470*/  @P2 BRA `(.L_x_214) ;  /* 0x00000000000c2947 */ /* 0x000fea0003800000 */
[----:B------:R-:W1:Y:S02]  /*5480*/  LDG.E.U8 R160, desc[UR38][R8.64+0xb0] ;  /* 0x0000b02608a07981 */ /* 0x000e64000c1e1100 */
[----:B-1----:R-:W-:-:S05]  /*5490*/  PRMT R11, R160, 0x8880, RZ ;  /* 0x00008880a00b7816 */ /* 0x002fca00000000ff */
[----:B------:R-:W-:-:S07]  /*54a0*/  IMAD R10, R11, R22, RZ ;  /* 0x000000160b0a7224 */ /* 0x000fce00078e02ff */
.L_x_214:
[----:B------:R-:W-:Y:S05]  /*54b0*/  BSYNC B1 ;  /* 0x0000000000017941 */ /* 0x000fea0003800000 */
.L_x_213:
        /* <DEDUP_REMOVED lines=12> */
.L_x_216:
[----:B------:R-:W-:Y:S05]  /*5580*/  BSYNC B1 ;  /* 0x0000000000017941 */ /* 0x000fea0003800000 */
.L_x_215:
[----:B------:R-:W-:Y:S01]  /*5590*/  @!P4 IMAD R115, R115, R23, R10 ;  /* 0x000000177373c224 */ /* 0x000fe200078e020a */
[----:B------:R-:W-:Y:S04]  /*55a0*/  BSSY B1, `(.L_x_217) ;  /* 0x0000006000017945 */ /* 0x000fe80003800000 */
[----:B------:R0:W-:Y:S01]  /*55b0*/  @!P4 STG.E.U8 desc[UR38][R6.64+0xb1], R115 ;  /* 0x0000b1730600c986 */ /* 0x0001e2000c101126 */
[----:B------:R-:W-:Y:S05]  /*55c0*/  @P3 BRA `(.L_x_218) ;  /* 0x00000000000c3947 */ /* 0x000fea0003800000 */
[----:B------:R-:W1:Y:S02]  /*55d0*/  LDG.E.U8 R160, desc[UR38][R2.64+0xb8] ;  /* 0x0000b82602a07981 */ /* 0x000e64000c1e1100 */
[----:B-1----:R-:W-:-:S05]  /*55e0*/  PRMT R11, R160, 0x8880, RZ ;  /* 0x00008880a00b7816 */ /* 0x002fca00000000ff */
[----:B------:R-:W-:-:S07]  /*55f0*/  IMAD R10, R11, R22, RZ ;  /* 0x000000160b0a7224 */ /* 0x000fce00078e02ff */
.L_x_218:
[----:B------:R-:W-:Y:S05]  /*5600*/  BSYNC B1 ;  /* 0x0000000000017941 */ /* 0x000fea0003800000 */
.L_x_217:
[----:B-1----:R-:W-:Y:S01]  /*5610*/  @!P3 IMAD R11, R116, R23, R10 ;  /* 0x00000017740bb224 */ /* 0x002fe200078e020a */
[----:B------:R-:W-:Y:S04]  /*5620*/  BSSY B1, `(.L_x_219) ;  /* 0x0000006000017945 */ /* 0x000fe80003800000 */
[----:B------:R1:W-:Y:S01]  /*5630*/  @!P3 STG.E.U8 desc[UR38][R4.64+0xb8], R11 ;  /* 0x0000b80b0400b986 */ /* 0x0003e2000c101126 */
[----:B------:R-:W-:Y:S05]  /*5640*/  @P5 BRA `(.L_x_220) ;  /* 0x00000000000c5947 */ /* 0x000fea0003800000 */
[----:B------:R-:W1:Y:S02]  /*5650*/  LDG.E.U8 R160, desc[UR38][R2.64+0xb9] ;  /* 0x0000b92602a07981 */ /* 0x000e64000c1e1100 */
[----:B-1----:R-:W-:-:S05]  /*5660*/  PRMT R11, R160, 0x8880, RZ ;  /* 0x00008880a00b7816 */ /* 0x002fca00000000ff */
[----:B------:R-:W-:-:S07]  /*5670*/  IMAD R10, R11, R22, RZ ;  /* 0x000000160b0a7224 */ /* 0x000fce00078e02ff */
.L_x_220:
[----:B------:R-:W-:Y:S05]  /*5680*/  BSYNC B1 ;  /* 0x0000000000017941 */ /* 0x000fea0003800000 */
.L_x_219:
[----:B------:R-:W-:Y:S01]  /*5690*/  @!P5 IMAD R117, R117, R23, R10 ;  /* 0x000000177575d224 */ /* 0x000fe200078e020a */
[----:B------:R-:W-:Y:S04]  /*56a0*/  BSSY B1, `(.L_x_221) ;  /* 0x0000006000017945 */ /* 0x000fe80003800000 */
[----:B------:R0:W-:Y:S01]  /*56b0*/  @!P5 STG.E.U8 desc[UR38][R4.64+0xb9], R117 ;  /* 0x0000b9750400d986 */ /* 0x0001e2000c101126 */
[----:B------:R-:W-:Y:S05]  /*56c0*/  @P6 BRA `(.L_x_222) ;  /* 0x00000000000c6947 */ /* 0x000fea0003800000 */
[----:B------:R-:W1:Y:S02]  /*56d0*/  LDG.E.U8 R160, desc[UR38][R8.64+0xb8] ;  /* 0x0000b82608a07981 */ /* 0x000e64000c1e1100 */
[----:B-1----:R-:W-:-:S05]  /*56e0*/  PRMT R11, R160, 0x8880, RZ ;  /* 0x00008880a00b7816 */ /* 0x002fca00000000ff */
[----:B------:R-:W-:-:S07]  /*56f0*/  IMAD R10, R11, R22, RZ ;  /* 0x000000160b0a7224 */ /* 0x000fce00078e02ff */
.L_x_222:
[----:B------:R-:W-:Y:S05]  /*5700*/  BSYNC B1 ;  /* 0x0000000000017941 */ /* 0x000fea0003800000 */
.L_x_221:
[----:B-1----:R-:W-:Y:S01]  /*5710*/  @!P6 IMAD R11, R118, R23, R10 ;  /* 0x00000017760be224 */ /* 0x002fe200078e020a */
[----:B------:R-:W-:Y:S04]  /*5720*/  BSSY B1, `(.L_x_223) ;  /* 0x0000006000017945 */ /* 0x000fe80003800000 */
[----:B------:R1:W-:Y:S01]  /*5730*/  @!P6 STG.E.U8 desc[UR38][R6.64+0xb8], R11 ;  /* 0x0000b80b0600e986 */ /* 0x0003e2000c101126 */
[----:B------:R-:W-:Y:S05]  /*5740*/  @P2 BRA `(.L_x_224) ;  /* 0x00000000000c2947 */ /* 0x000fea0003800000 */
[----:B------:R-:W1:Y:S02]  /*5750*/  LDG.E.U8 R160, desc[UR38][R8.64+0xb9] ;  /* 0x0000b92608a07981 */ /* 0x000e64000c1e1100 */
[----:B-1----:R-:W-:-:S05]  /*5760*/  PRMT R11, R160, 0x8880, RZ ;  /* 0x00008880a00b7816 */ /* 0x002fca00000000ff */
[----:B------:R-:W-:-:S07]  /*5770*/  IMAD R10, R11, R22, RZ ;  /* 0x000000160b0a7224 */ /* 0x000fce00078e02ff */
.L_x_224:
[----:B------:R-:W-:Y:S05]  /*5780*/  BSYNC B1 ;  /* 0x0000000000017941 */ /* 0x000fea0003800000 */
.L_x_223:
        /* <DEDUP_REMOVED lines=12> */
.L_x_226:
[----:B------:R-:W-:Y:S05]  /*5850*/  BSYNC B1 ;  /* 0x0000000000017941 */ /* 0x000fea0003800000 */
.L_x_225:
[----:B-1----:R-:W-:Y:S01]  /*5860*/  @!P4 IMAD R11, R120, R23, R10 ;  /* 0x00000017780bc224 */ /* 0x002fe200078e020a */
[----:B------:R-:W-:Y:S04]  /*5870*/  BSSY B1, `(.L_x_227) ;  /* 0x0000006000017945 */ /* 0x000fe80003800000 */
[----:B------:R1:W-:Y:S01]  /*5880*/  @!P4 STG.E.U8 desc[UR38][R4.64+0xc0], R11 ;  /* 0x0000c00b0400c986 */ /* 0x0003e2000c101126 */
[----:B------:R-:W-:Y:S05]  /*5890*/  @P3 BRA `(.L_x_228) ;  /* 0x00000000000c3947 */ /* 0x000fea0003800000 */
[----:B------:R-:W1:Y:S02]  /*58a0*/  LDG.E.U8 R160, desc[UR38][R2.64+0xc1] ;  /* 0x0000c12602a07981 */ /* 0x000e64000c1e1100 */
[----:B-1----:R-:W-:-:S05]  /*58b0*/  PRMT R11, R160, 0x8880, RZ ;  /* 0x00008880a00b7816 */ /* 0x002fca00000000ff */
[----:B------:R-:W-:-:S07]  /*58c0*/  IMAD R10, R11, R22, RZ ;  /* 0x000000160b0a7224 */ /* 0x000fce00078e02ff */
.L_x_228:
[----:B------:R-:W-:Y:S05]  /*58d0*/  BSYNC B1 ;  /* 0x0000000000017941 */ /* 0x000fea0003800000 */
.L_x_227:
[----:B------:R-:W-:Y:S01]  /*58e0*/  @!P3 IMAD R121, R121, R23, R10 ;  /* 0x000000177979b224 */ /* 0x000fe200078e020a */
[----:B------:R-:W-:Y:S04]  /*58f0*/  BSSY B1, `(.L_x_229) ;  /* 0x0000006000017945 */ /* 0x000fe80003800000 */
[----:B------:R0:W-:Y:S01]  /*5900*/  @!P3 STG.E.U8 desc[UR38][R4.64+0xc1], R121 ;  /* 0x0000c1790400b986 */ /* 0x0001e2000c101126 */
[----:B------:R-:W-:Y:S05]  /*5910*/  @P5 BRA `(.L_x_230) ;  /* 0x00000000000c5947 */ /* 0x000fea0003800000 */
[----:B------:R-:W1:Y:S02]  /*5920*/  LDG.E.U8 R160, desc[UR38][R8.64+0xc0] ;  /* 0x0000c02608a07981 */ /* 0x000e64000c1e1100 */
[----:B-1----:R-:W-:-:S05]  /*5930*/  PRMT R11, R160, 0x8880, RZ ;  /* 0x00008880a00b7816 */ /* 0x002fca00000000ff */
[----:B------:R-:W-:-:S07]  /*5940*/  IMAD R10, R11, R22, RZ ;  /* 0x000000160b0a7224 */ /* 0x000fce00078e02ff */
.L_x_230:
[----:B------:R-:W-:Y:S05]  /*5950*/  BSYNC B1 ;  /* 0x0000000000017941 */ /* 0x000fea0003800000 */
.L_x_229:
[----:B-1----:R-:W-:Y:S01]  /*5960*/  @!P5 IMAD R11, R122, R23, R10 ;  /* 0x000000177a0bd224 */ /* 0x002fe200078e020a */
[----:B------:R-:W-:Y:S04]  /*5970*/  BSSY B1, `(.L_x_231) ;  /* 0x0000006000017945 */ /* 0x000fe80003800000 */
[----:B------:R1:W-:Y:S01]  /*5980*/  @!P5 STG.E.U8 desc[UR38][R6.64+0xc0], R11 ;  /* 0x0000c00b0600d986 */ /* 0x0003e2000c101126 */
[----:B------:R-:W-:Y:S05]  /*5990*/  @P6 BRA `(.L_x_232) ;  /* 0x00000000000c6947 */ /* 0x000fea0003800000 */
[----:B------:R-:W1:Y:S02]  /*59a0*/  LDG.E.U8 R160, desc[UR38][R8.64+0xc1] ;  /* 0x0000c12608a07981 */ /* 0x000e64000c1e1100 */
[----:B-1----:R-:W-:-:S05]  /*59b0*/  PRMT R11, R160, 0x8880, RZ ;  /* 0x00008880a00b7816 */ /* 0x002fca00000000ff */
[----:B------:R-:W-:-:S07]  /*59c0*/  IMAD R10, R11, R22, RZ ;  /* 0x000000160b0a7224 */ /* 0x000fce00078e02ff */
.L_x_232:
[----:B------:R-:W-:Y:S05]  /*59d0*/  BSYNC B1 ;  /* 0x0000000000017941 */ /* 0x000fea0003800000 */
.L_x_231:
[----:B------:R-:W-:Y:S01]  /*59e0*/  @!P6 IMAD R123, R123, R23, R10 ;  /* 0x000000177b7be224 */ /* 0x000fe200078e020a */
[----:B------:R-:W-:Y:S04]  /*59f0*/  BSSY B1, `(.L_x_233) ;  /* 0x0000006000017945 */ /* 0x000fe80003800000 */
[----:B------:R0:W-:Y:S01]  /*5a00*/  @!P6 STG.E.U8 desc[UR38][R6.64+0xc1], R123 ;  /* 0x0000c17b0600e986 */ /* 0x0001e2000c101126 */
[----:B------:R-:W-:Y:S05]  /*5a10*/  @P2 BRA `(.L_x_234) ;  /* 0x00000000000c2947 */ /* 0x000fea0003800000 */
[----:B------:R-:W1:Y:S02]  /*5a20*/  LDG.E.U8 R160, desc[UR38][R2.64+0xc8] ;  /* 0x0000c82602a07981 */ /* 0x000e64000c1e1100 */
[----:B-1----:R-:W-:-:S05]  /*5a30*/  PRMT R11, R160, 0x8880, RZ ;  /* 0x00008880a00b7816 */ /* 0x002fca00000000ff */
[----:B------:R-:W-:-:S07]  /*5a40*/  IMAD R10, R11, R22, RZ ;  /* 0x000000160b0a7224 */ /* 0x000fce00078e02ff */
.L_x_234:
[----:B------:R-:W-:Y:S05]  /*5a50*/  BSYNC B1 ;  /* 0x0000000000017941 */ /* 0x000fea0003800000 */
.L_x_233:
        /* <DEDUP_REMOVED lines=12> */
.L_x_236:
[----:B------:R-:W-:Y:S05]  /*5b20*/  BSYNC B1 ;  /* 0x0000000000017941 */ /* 0x000fea0003800000 */
.L_x_235:
[----:B------:R-:W-:Y:S01]  /*5b30*/  @!P4 IMAD R125, R125, R23, R10 ;  /* 0x000000177d7dc224 */ /* 0x000fe200078e020a */
[----:B------:R-:W-:Y:S04]  /*5b40*/  BSSY B1, `(.L_x_237) ;  /* 0x0000006000017945 */ /* 0x000fe80003800000 */
[----:B------:R0:W-:Y:S01]  /*5b50*/  @!P4 STG.E.U8 desc[UR38][R4.64+0xc9], R125 ;  /* 0x0000c97d0400c986 */ /* 0x0001e2000c101126 */
[----:B------:R-:W-:Y:S05]  /*5b60*/  @P3 BRA `(.L_x_238) ;  /* 0x00000000000c3947 */ /* 0x000fea0003800000 */
[----:B------:R-:W1:Y:S02]  /*5b70*/  LDG.E.U8 R160, desc[UR38][R8.64+0xc8] ;  /* 0x0000c82608a07981 */ /* 0x000e64000c1e1100 */
[----:B-1----:R-:W-:-:S05]  /*5b80*/  PRMT R11, R160, 0x8880, RZ ;  /* 0x00008880a00b7816 */ /* 0x002fca00000000ff */
[----:B------:R-:W-:-:S07]  /*5b90*/  IMAD R10, R11, R22, RZ ;  /* 0x000000160b0a7224 */ /* 0x000fce00078e02ff */
.L_x_238:
[----:B------:R-:W-:Y:S05]  /*5ba0*/  BSYNC B1 ;  /* 0x0000000000017941 */ /* 0x000fea0003800000 */
.L_x_237:
[----:B-1----:R-:W-:Y:S01]  /*5bb0*/  @!P3 IMAD R11, R126, R23, R10 ;  /* 0x000000177e0bb224 */ /* 0x002fe200078e020a */
[----:B------:R-:W-:Y:S04]  /*5bc0*/  BSSY B1, `(.L_x_239) ;  /* 0x0000006000017945 */ /* 0x000fe80003800000 */
[----:B------:R1:W-:Y:S01]  /*5bd0*/  @!P3 STG.E.U8 desc[UR38][R6.64+0xc8], R11 ;  /* 0x0000c80b0600b986 */ /* 0x0003e2000c101126 */
[----:B------:R-:W-:Y:S05]  /*5be0*/  @P5 BRA `(.L_x_240) ;  /* 0x00000000000c5947 */ /* 0x000fea0003800000 */
[----:B------:R-:W1:Y:S02]  /*5bf0*/  LDG.E.U8 R160, desc[UR38][R8.64+0xc9] ;  /* 0x0000c92608a07981 */ /* 0x000e64000c1e1100 */
[----:B-1----:R-:W-:-:S05]  /*5c00*/  PRMT R11, R160, 0x8880, RZ ;  /* 0x00008880a00b7816 */ /* 0x002fca00000000ff */
[----:B------:R-:W-:-:S07]  /*5c10*/  IMAD R10, R11, R22, RZ ;  /* 0x000000160b0a7224 */ /* 0x000fce00078e02ff */
.L_x_240:
[----:B------:R-:W-:Y:S05]  /*5c20*/  BSYNC B1 ;  /* 0x0000000000017941 */ /* 0x000fea0003800000 */
.L_x_239:
[----:B------:R-:W-:Y:S01]  /*5c30*/  @!P5 IMAD R127, R127, R23, R10 ;  /* 0x000000177f7fd224 */ /* 0x000fe200078e020a */
[----:B------:R-:W-:Y:S04]  /*5c40*/  BSSY B1, `(.L_x_241) ;  /* 0x0000006000017945 */ /* 0x000fe80003800000 */
[----:B------:R0:W-:Y:S01]  /*5c50*/  @!P5 STG.E.U8 desc[UR38][R6.64+0xc9], R127 ;  /* 0x0000c97f0600d986 */ /* 0x0001e2000c101126 */
[----:B------:R-:W-:Y:S05]  /*5c60*/  @P6 BRA `(.L_x_242) ;  /* 0x00000000000c6947 */ /* 0x000fea0003800000 */
[----:B------:R-:W1:Y:S02]  /*5c70*/  LDG.E.U8 R160, desc[UR38][R2.64+0xd0] ;  /* 0x0000d02602a07981 */ /* 0x000e64000c1e1100 */
[----:B-1----:R-:W-:-:S05]  /*5c80*/  PRMT R11, R160, 0x8880, RZ ;  /* 0x00008880a00b7816 */ /* 0x002fca00000000ff */
[----:B------:R-:W-:-:S07]  /*5c90*/  IMAD R10, R11, R22, RZ ;  /* 0x000000160b0a7224 */ /* 0x000fce00078e02ff */
.L_x_242:
[----:B------:R-:W-:Y:S05]  /*5ca0*/  BSYNC B1 ;  /* 0x0000000000017941 */ /* 0x000fea0003800000 */
.L_x_241:
[----:B-1----:R-:W-:Y:S01]  /*5cb0*/  @!P6 IMAD R11, R128, R23, R10 ;  /* 0x00000017800be224 */ /* 0x002fe200078e020a */
[----:B------:R-:W-:Y:S04]  /*5cc0*/  BSSY B1, `(.L_x_243) ;  /* 0x0000006000017945 */ /* 0x000fe80003800000 */
[----:B------:R1:W-:Y:S01]  /*5cd0*/  @!P6 STG.E.U8 desc[UR38][R4.64+0xd0], R11 ;  /* 0x0000d00b0400e986 */ /* 0x0003e2000c101126 */
[----:B------:R-:W-:Y:S05]  /*5ce0*/  @P2 BRA `(.L_x_244) ;  /* 0x00000000000c2947 */ /* 0x000fea0003800000 */
[----:B------:R-:W1:Y:S02]  /*5cf0*/  LDG.E.U8 R160, desc[UR38][R2.64+0xd1] ;  /* 0x0000d12602a07981 */ /* 0x000e64000c1e1100 */
[----:B-1----:R-:W-:-:S05]  /*5d00*/  PRMT R11, R160, 0x8880, RZ ;  /* 0x00008880a00b7816 */ /* 0x002fca00000000ff */
[----:B------:R-:W-:-:S07]  /*5d10*/  IMAD R10, R11, R22, RZ ;  /* 0x000000160b0a7224 */ /* 0x000fce00078e02ff */
.L_x_244:
[----:B------:R-:W-:Y:S05]  /*5d20*/  BSYNC B1 ;  /* 0x0000000000017941 */ /* 0x000fea0003800000 */
.L_x_243:
        /* <DEDUP_REMOVED lines=12> */
.L_x_246:
[----:B------:R-:W-:Y:S05]  /*5df0*/  BSYNC B1 ;  /* 0x0000000000017941 */ /* 0x000fea0003800000 */
.L_x_245:
[----:B-1----:R-:W-:Y:S01]  /*5e00*/  @!P4 IMAD R11, R130, R23, R10 ;  /* 0x00000017820bc224 */ /* 0x002fe200078e020a */
[----:B------:R-:W-:Y:S04]  /*5e10*/  BSSY B1, `(.L_x_247) ;  /* 0x0000006000017945 */ /* 0x000fe80003800000 */
[----:B------:R1:W-:Y:S01]  /*5e20*/  @!P4 STG.E.U8 desc[UR38][R6.64+0xd0], R11 ;  /* 0x0000d00b0600c986 */ /* 0x0003e2000c101126 */
[----:B------:R-:W-:Y:S05]  /*5e30*/  @P3 BRA `(.L_x_248) ;  /* 0x00000000000c3947 */ /* 0x000fea0003800000 */
[----:B------:R-:W1:Y:S02]  /*5e40*/  LDG.E.U8 R160, desc[UR38][R8.64+0xd1] ;  /* 0x0000d12608a07981 */ /* 0x000e64000c1e1100 */
[----:B-1----:R-:W-:-:S05]  /*5e50*/  PRMT R11, R160, 0x8880, RZ ;  /* 0x00008880a00b7816 */ /* 0x002fca00000000ff */
[----:B------:R-:W-:-:S07]  /*5e60*/  IMAD R10, R11, R22, RZ ;  /* 0x000000160b0a7224 */ /* 0x000fce00078e02ff */
.L_x_248:
[----:B------:R-:W-:Y:S05]  /*5e70*/  BSYNC B1 ;  /* 0x0000000000017941 */ /* 0x000fea0003800000 */
.L_x_247:
[----:B------:R-:W-:Y:S01]  /*5e80*/  @!P3 IMAD R131, R131, R23, R10 ;  /* 0x000000178383b224 */ /* 0x000fe200078e020a */
[----:B------:R-:W-:Y:S04]  /*5e90*/  BSSY B1, `(.L_x_249) ;  /* 0x0000006000017945 */ /* 0x000fe80003800000 */
[----:B------:R0:W-:Y:S01]  /*5ea0*/  @!P3 STG.E.U8 desc[UR38][R6.64+0xd1], R131 ;  /* 0x0000d1830600b986 */ /* 0x0001e2000c101126 */
[----:B------:R-:W-:Y:S05]  /*5eb0*/  @P5 BRA `(.L_x_250) ;  /* 0x00000000000c5947 */ /* 0x000fea0003800000 */
[----:B------:R-:W1:Y:S02]  /*5ec0*/  LDG.E.U8 R160, desc[UR38][R2.64+0xd8] ;  /* 0x0000d82602a07981 */ /* 0x000e64000c1e1100 */
[----:B-1----:R-:W-:-:S05]  /*5ed0*/  PRMT R11, R160, 0x8880, RZ ;  /* 0x00008880a00b7816 */ /* 0x002fca00000000ff */
[----:B------:R-:W-:-:S07]  /*5ee0*/  IMAD R10, R11, R22, RZ ;  /* 0x000000160b0a7224 */ /* 0x000fce00078e02ff */
.L_x_250:
[----:B------:R-:W-:Y:S05]  /*5ef0*/  BSYNC B1 ;  /* 0x0000000000017941 */ /* 0x000fea0003800000 */
.L_x_249:
[----:B-1----:R-:W-:Y:S01]  /*5f00*/  @!P5 IMAD R11, R132, R23, R10 ;  /* 0x00000017840bd224 */ /* 0x002fe200078e020a */
[----:B------:R-:W-:Y:S04]  /*5f10*/  BSSY B1, `(.L_x_251) ;  /* 0x0000006000017945 */ /* 0x000fe80003800000 */
[----:B------:R1:W-:Y:S01]  /*5f20*/  @!P5 STG.E.U8 desc[UR38][R4.64+0xd8], R11 ;  /* 0x0000d80b0400d986 */ /* 0x0003e2000c101126 */
[----:B------:R-:W-:Y:S05]  /*5f30*/  @P6 BRA `(.L_x_252) ;  /* 0x00000000000c6947 */ /* 0x000fea0003800000 */
[----:B------:R-:W1:Y:S02]  /*5f40*/  LDG.E.U8 R160, desc[UR38][R2.64+0xd9] ;  /* 0x0000d92602a07981 */ /* 0x000e64000c1e1100 */
[----:B-1----:R-:W-:-:S05]  /*5f50*/  PRMT R11, R160, 0x8880, RZ ;  /* 0x00008880a00b7816 */ /* 0x002fca00000000ff */
[----:B------:R-:W-:-:S07]  /*5f60*/  IMAD R10, R11, R22, RZ ;  /* 0x000000160b0a7224 */ /* 0x000fce00078e02ff */
.L_x_252:
[----:B------:R-:W-:Y:S05]  /*5f70*/  BSYNC B1 ;  /* 0x0000000000017941 */ /* 0x000fea0003800000 */
.L_x_251:
[----:B------:R-:W-:Y:S01]  /*5f80*/  @!P6 IMAD R133, R133, R23, R10 ;  /* 0x000000178585e224 */ /* 0x000fe200078e020a */
[----:B------:R-:W-:Y:S04]  /*5f90*/  BSSY B1, `(.L_x_253) ;  /* 0x0000006000017945 */ /* 0x000fe80003800000 */
[----:B------:R0:W-:Y:S01]  /*5fa0*/  @!P6 STG.E.U8 desc[UR38][R4.64+0xd9], R133 ;  /* 0x0000d9850400e986 */ /* 0x0001e2000c101126 */
[----:B------:R-:W-:Y:S05]  /*5fb0*/  @P2 BRA `(.L_x_254) ;  /* 0x00000000000c2947 */ /* 0x000fea0003800000 */
[----:B------:R-:W1:Y:S02]  /*5fc0*/  LDG.E.U8 R160, desc[UR38][R8.64+0xd8] ;  /* 0x0000d82608a07981 */ /* 0x000e64000c1e1100 */
[----:B-1----:R-:W-:-:S05]  /*5fd0*/  PRMT R11, R160, 0x8880, RZ ;  /* 0x00008880a00b7816 */ /* 0x002fca00000000ff */
[----:B------:R-:W-:-:S07]  /*5fe0*/  IMAD R10, R11, R22, RZ ;  /* 0x000000160b0a7224 */ /* 0x000fce00078e02ff */
.L_x_254:
[----:B------:R-:W-:Y:S05]  /*5ff0*/  BSYNC B1 ;  /* 0x0000000000017941 */ /* 0x000fea0003800000 */
.L_x_253:
        /* <DEDUP_REMOVED lines=12> */
.L_x_256:
[----:B------:R-:W-:Y:S05]  /*60c0*/  BSYNC B1 ;  /* 0x0000000000017941 */ /* 0x000fea0003800000 */
.L_x_255:
[----:B------:R-:W-:Y:S01]  /*60d0*/  @!P4 IMAD R135, R135, R23, R10 ;  /* 0x000000178787c224 */ /* 0x000fe200078e020a */
[----:B------:R-:W-:Y:S04]  /*60e0*/  BSSY B1, `(.L_x_257) ;  /* 0x0000006000017945 */ /* 0x000fe80003800000 */
[----:B------:R0:W-:Y:S01]  /*60f0*/  @!P4 STG.E.U8 desc[UR38][R6.64+0xd9], R135 ;  /* 0x0000d9870600c986 */ /* 0x0001e2000c101126 */
[----:B------:R-:W-:Y:S05]  /*6100*/  @P3 BRA `(.L_x_258) ;  /* 0x00000000000c3947 */ /* 0x000fea0003800000 */
[----:B------:R-:W1:Y:S02]  /*6110*/  LDG.E.U8 R160, desc[UR38][R2.64+0xe0] ;  /* 0x0000e02602a07981 */ /* 0x000e64000c1e1100 */
[----:B-1----:R-:W-:-:S05]  /*6120*/  PRMT R11, R160, 0x8880, RZ ;  /* 0x00008880a00b7816 */ /* 0x002fca00000000ff */
[----:B------:R-:W-:-:S07]  /*6130*/  IMAD R10, R11, R22, RZ ;  /* 0x000000160b0a7224 */ /* 0x000fce00078e02ff */
.L_x_258:
[----:B------:R-:W-:Y:S05]  /*6140*/  BSYNC B1 ;  /* 0x0000000000017941 */ /* 0x000fea0003800000 */
.L_x_257:
[----:B-1----:R-:W-:Y:S01]  /*6150*/  @!P3 IMAD R11, R136, R23, R10 ;  /* 0x00000017880bb224 */ /* 0x002fe200078e020a */
[----:B------:R-:W-:Y:S04]  /*6160*/  BSSY B1, `(.L_x_259) ;  /* 0x0000006000017945 */ /* 0x000fe80003800000 */
[----:B------:R1:W-:Y:S01]  /*6170*/  @!P3 STG.E.U8 desc[UR38][R4.64+0xe0], R11 ;  /* 0x0000e00b0400b986 */ /* 0x0003e2000c101126 */
[----:B------:R-:W-:Y:S05]  /*6180*/  @P5 BRA `(.L_x_260) ;  /* 0x00000000000c5947 */ /* 0x000fea0003800000 */
[----:B------:R-:W1:Y:S02]  /*6190*/  LDG.E.U8 R160, desc[UR38][R2.64+0xe1] ;  /* 0x0000e12602a07981 */ /* 0x000e64000c1e1100 */
[----:B-1----:R-:W-:-:S05]  /*61a0*/  PRMT R11, R160, 0x8880, RZ ;  /* 0x00008880a00b7816 */ /* 0x002fca00000000ff */
[----:B------:R-:W-:-:S07]  /*61b0*/  IMAD R10, R11, R22, RZ ;  /* 0x000000160b0a7224 */ /* 0x000fce00078e02ff */
.L_x_260:
[----:B------:R-:W-:Y:S05]  /*61c0*/  BSYNC B1 ;  /* 0x0000000000017941 */ /* 0x000fea0003800000 */
.L_x_259:
[----:B------:R-:W-:Y:S01]  /*61d0*/  @!P5 IMAD R137, R137, R23, R10 ;  /* 0x000000178989d224 */ /* 0x000fe200078e020a */
[----:B------:R-:W-:Y:S04]  /*61e0*/  BSSY B1, `(.L_x_261) ;  /* 0x0000006000017945 */ /* 0x000fe80003800000 */
[----:B------:R0:W-:Y:S01]  /*61f0*/  @!P5 STG.E.U8 desc[UR38][R4.64+0xe1], R137 ;  /* 0x0000e1890400d986 */ /* 0x0001e2000c101126 */
[----:B------:R-:W-:Y:S05]  /*6200*/  @P6 BRA `(.L_x_262) ;  /* 0x00000000000c6947 */ /* 0x000fea0003800000 */
[----:B------:R-:W1:Y:S02]  /*6210*/  LDG.E.U8 R160, desc[UR38][R8.64+0xe0] ;  /* 0x0000e02608a07981 */ /* 0x000e64000c1e1100 */
[----:B-1----:R-:W-:-:S05]  /*6220*/  PRMT R11, R160, 0x8880, RZ ;  /* 0x00008880a00b7816 */ /* 0x002fca00000000ff */
[----:B------:R-:W-:-:S07]  /*6230*/  IMAD R10, R11, R22, RZ ;  /* 0x000000160b0a7224 */ /* 0x000fce00078e02ff */
.L_x_262:
[----:B------:R-:W-:Y:S05]  /*6240*/  BSYNC B1 ;  /* 0x0000000000017941 */ /* 0x000fea0003800000 */
.L_x_261:
[----:B-1----:R-:W-:Y:S01]  /*6250*/  @!P6 IMAD R11, R138, R23, R10 ;  /* 0x000000178a0be224 */ /* 0x002fe200078e020a */
[----:B------:R-:W-:Y:S04]  /*6260*/  BSSY B1, `(.L_x_263) ;  /* 0x0000006000017945 */ /* 0x000fe80003800000 */
[----:B------:R1:W-:Y:S01]  /*6270*/  @!P6 STG.E.U8 desc[UR38][R6.64+0xe0], R11 ;  /* 0x0000e00b0600e986 */ /* 0x0003e2000c101126 */
[----:B------:R-:W-:Y:S05]  /*6280*/  @P2 BRA `(.L_x_264) ;  /* 0x00000000000c2947 */ /* 0x000fea0003800000 */
[----:B------:R-:W1:Y:S02]  /*6290*/  LDG.E.U8 R160, desc[UR38][R8.64+0xe1] ;  /* 0x0000e12608a07981 */ /* 0x000e64000c1e1100 */
[----:B-1----:R-:W-:-:S05]  /*62a0*/  PRMT R11, R160, 0x8880, RZ ;  /* 0x00008880a00b7816 */ /* 0x002fca00000000ff */
[----:B------:R-:W-:-:S07]  /*62b0*/  IMAD R10, R11, R22, RZ ;  /* 0x000000160b0a7224 */ /* 0x000fce00078e02ff */
.L_x_264:
[----:B------:R-:W-:Y:S05]  /*62c0*/  BSYNC B1 ;  /* 0x0000000000017941 */ /* 0x000fea0003800000 */
.L_x_263:
        /* <DEDUP_REMOVED lines=12> */
.L_x_266:
[----:B------:R-:W-:Y:S05]  /*6390*/  BSYNC B1 ;  /* 0x0000000000017941 */ /* 0x000fea0003800000 */
.L_x_265:
[----:B-1----:R-:W-:Y:S01]  /*63a0*/  @!P5 IMAD R11, R140, R23, R10 ;  /* 0x000000178c0bd224 */ /* 0x002fe200078e020a */
[----:B------:R-:W-:Y:S04]  /*63b0*/  BSSY B1, `(.L_x_267) ;  /* 0x0000006000017945 */ /* 0x000fe80003800000 */
[----:B------:R1:W-:Y:S01]  /*63c0*/  @!P5 STG.E.U8 desc[UR38][R4.64+0xe8], R11 ;  /* 0x0000e80b0400d986 */ /* 0x0003e2000c101126 */
[----:B------:R-:W-:Y:S05]  /*63d0*/  @P3 BRA `(.L_x_268) ;  /* 0x00000000000c3947 */ /* 0x000fea0003800000 */
[----:B------:R-:W1:Y:S02]  /*63e0*/  LDG.E.U8 R160, desc[UR38][R2.64+0xe9] ;  /* 0x0000e92602a07981 */ /* 0x000e64000c1e1100 */
[----:B-1----:R-:W-:-:S05]  /*63f0*/  PRMT R11, R160, 0x8880, RZ ;  /* 0x00008880a00b7816 */ /* 0x002fca00000000ff */
[----:B------:R-:W-:-:S07]  /*6400*/  IMAD R10, R11, R22, RZ ;  /* 0x000000160b0a7224 */ /* 0x000fce00078e02ff */
.L_x_268:
[----:B------:R-:W-:Y:S05]  /*6410*/  BSYNC B1 ;  /* 0x0000000000017941 */ /* 0x000fea0003800000 */
.L_x_267:
[----:B------:R-:W-:Y:S01]  /*6420*/  @!P3 IMAD R141, R141, R23, R10 ;  /* 0x000000178d8db224 */ /* 0x000fe200078e020a */
[----:B------:R-:W-:Y:S04]  /*6430*/  BSSY B1, `(.L_x_269) ;  /* 0x0000006000017945 */ /* 0x000fe80003800000 */
[----:B------:R0:W-:Y:S01]  /*6440*/  @!P3 STG.E.U8 desc[UR38][R4.64+0xe9], R141 ;  /* 0x0000e98d0400b986 */ /* 0x0001e2000c101126 */
[----:B------:R-:W-:Y:S05]  /*6450*/  @P2 BRA `(.L_x_270) ;  /* 0x00000000000c2947 */ /* 0x000fea0003800000 */
[----:B------:R-:W1:Y:S02]  /*6460*/  LDG.E.U8 R160, desc[UR38][R8.64+0xe8] ;  /* 0x0000e82608a07981 */ /* 0x000e64000c1e1100 */
[----:B-1----:R-:W-:-:S05]  /*6470*/  PRMT R11, R160, 0x8880, RZ ;  /* 0x00008880a00b7816 */ /* 0x002fca00000000ff */
[----:B------:R-:W-:-:S07]  /*6480*/  IMAD R10, R11, R22, RZ ;  /* 0x000000160b0a7224 */ /* 0x000fce00078e02ff */
.L_x_270:
[----:B------:R-:W-:Y:S05]  /*6490*/  BSYNC B1 ;  /* 0x0000000000017941 */ /* 0x000fea0003800000 */
.L_x_269:
[----:B-1----:R-:W-:Y:S01]  /*64a0*/  @!P2 IMAD R11, R142, R23, R10 ;  /* 0x000000178e0ba224 */ /* 0x002fe200078e020a */
[----:B------:R-:W-:Y:S04]  /*64b0*/  BSSY B1, `(.L_x_271) ;  /* 0x0000006000017945 */ /* 0x000fe80003800000 */
[----:B------:R1:W-:Y:S01]  /*64c0*/  @!P2 STG.E.U8 desc[UR38][R6.64+0xe8], R11 ;  /* 0x0000e80b0600a986 */ /* 0x0003e2000c101126 */
[----:B------:R-:W-:Y:S05]  /*64d0*/  @P6 BRA `(.L_x_272) ;  /* 0x00000000000c6947 */ /* 0x000fea0003800000 */
[----:B------:R-:W1:Y:S02]  /*64e0*/  LDG.E.U8 R160, desc[UR38][R8.64+0xe9] ;  /* 0x0000e92608a07981 */ /* 0x000e64000c1e1100 */
[----:B-1----:R-:W-:-:S05]  /*64f0*/  PRMT R11, R160, 0x8880, RZ ;  /* 0x00008880a00b7816 */ /* 0x002fca00000000ff */
[----:B------:R-:W-:-:S07]  /*6500*/  IMAD R10, R11, R22, RZ ;  /* 0x000000160b0a7224 */ /* 0x000fce00078e02ff */
.L_x_272:
[----:B------:R-:W-:Y:S05]  /*6510*/  BSYNC B1 ;  /* 0x0000000000017941 */ /* 0x000fea0003800000 */
.L_x_271:
[----:B------:R-:W-:Y:S01]  /*6520*/  @!P6 IMAD R143, R143, R23, R10 ;  /* 0x000000178f8fe224 */ /* 0x000fe200078e020a */
[----:B------:R-:W-:Y:S04]  /*6530*/  BSSY B1, `(.L_x_273) ;  /* 0x0000006000017945 */ /* 0x000fe80003800000 */
[----:B------:R0:W-:Y:S01]  /*6540*/  @!P6 STG.E.U8 desc[UR38][R6.64+0xe9], R143 ;  /* 0x0000e98f0600e986 */ /* 0x0001e2000c101126 */
[----:B------:R-:W-:Y:S05]  /*6550*/  @P4 BRA `(.L_x_274) ;  /* 0x00000000000c4947 */ /* 0x000fea0003800000 */
[----:B------:R-:W1:Y:S02]  /*6560*/  LDG.E.U8 R160, desc[UR38][R2.64+0xf0] ;  /* 0x0000f02602a07981 */ /* 0x000e64000c1e1100 */
[----:B-1----:R-:W-:-:S05]  /*6570*/  PRMT R11, R160, 0x8880, RZ ;  /* 0x00008880a00b7816 */ /* 0x002fca00000000ff */
[----:B------:R-:W-:-:S07]  /*6580*/  IMAD R10, R11, R22, RZ ;  /* 0x000000160b0a7224 */ /* 0x000fce00078e02ff */
.L_x_274:
[----:B------:R-:W-:Y:S05]  /*6590*/  BSYNC B1 ;  /* 0x0000000000017941 */ /* 0x000fea0003800000 */
.L_x_273:
[----:B------:R-:W-:Y:S01]  /*65a0*/  ISETP.LT.OR P3, PT, R0, 0xf2, !P1 ;  /* 0x000000f20000780c */ /* 0x000fe20004f61670 */
[----:B-1----:R-:W-:Y:S01]  /*65b0*/  @!P4 IMAD R11, R144, R23, R10 ;  /* 0x00000017900bc224 */ /* 0x002fe200078e020a */
[----:B------:R-:W-:Y:S01]  /*65c0*/  BSSY B1, `(.L_x_275) ;  /* 0x000000b000017945 */ /* 0x000fe20003800000 */
[C---:B------:R-:W-:Y:S02]  /*65d0*/  ISETP.LT.OR P2, PT, R0.reuse, 0xf1, !P0 ;  /* 0x000000f10000780c */ /* 0x040fe40004741670 */
[C---:B------:R-:W-:Y:S01]  /*65e0*/  ISETP.LT.OR P5, PT, R0.reuse, 0xf2, !P0 ;  /* 0x000000f20000780c */ /* 0x040fe200047a1670 */
[----:B------:R1:W-:Y:S01]  /*65f0*/  @!P4 STG.E.U8 desc[UR38][R4.64+0xf0], R11 ;  /* 0x0000f00b0400c986 */ /* 0x0003e2000c101126 */
[C---:B------:R-:W-:Y:S02]  /*6600*/  ISETP.LT.OR P4, PT, R0.reuse, 0xf9, !P1 ;  /* 0x000000f90000780c */ /* 0x040fe40004f81670 */
[C---:B------:R-:W-:Y:S02]  /*6610*/  ISETP.LT.OR P1, PT, R0.reuse, 0xfa, !P1 ;  /* 0x000000fa0000780c */ /* 0x040fe40004f21670 */
[----:B------:R-:W-:-:S02]  /*6620*/  ISETP.LT.OR P6, PT, R0, 0xf9, !P0 ;  /* 0x000000f90000780c */ /* 0x000fc400047c1670 */
[----:B------:R-:W-:Y:S11]  /*6630*/  @P3 BRA `(.L_x_276) ;  /* 0x00000000000c3947 */ /* 0x000ff60003800000 */
[----:B------:R-:W1:Y:S02]  /*6640*/  LDG.E.U8 R160, desc[UR38][R2.64+0xf1] ;  /* 0x0000f12602a07981 */ /* 0x000e64000c1e1100 */
[----:B-1----:R-:W-:-:S05]  /*6650*/  PRMT R11, R160, 0x8880, RZ ;  /* 0x00008880a00b7816 */ /* 0x002fca00000000ff */
[----:B------:R-:W-:-:S07]  /*6660*/  IMAD R10, R11, R22, RZ ;  /* 0x000000160b0a7224 */ /* 0x000fce00078e02ff */
.L_x_276:
[----:B------:R-:W-:Y:S05]  /*6670*/  BSYNC B1 ;  /* 0x0000000000017941 */ /* 0x000fea0003800000 */
.L_x_275:
[----:B------:R-:W-:Y:S01]  /*6680*/  @!P3 IMAD R145, R145, R23, R10 ;  /* 0x000000179191b224 */ /* 0x000fe200078e020a */
[----:B------:R-:W-:Y:S04]  /*6690*/  BSSY B1, `(.L_x_277) ;  /* 0x0000006000017945 */ /* 0x000fe80003800000 */
[----:B------:R0:W-:Y:S01]  /*66a0*/  @!P3 STG.E.U8 desc[UR38][R4.64+0xf1], R145 ;  /* 0x0000f1910400b986 */ /* 0x0001e2000c101126 */
[----:B------:R-:W-:Y:S05]  /*66b0*/  @P2 BRA `(.L_x_278) ;  /* 0x00000000000c2947 */ /* 0x000fea0003800000 */
[----:B------:R-:W1:Y:S02]  /*66c0*/  LDG.E.U8 R160, desc[UR38][R8.64+0xf0] ;  /* 0x0000f02608a07981 */ /* 0x000e64000c1e1100 */
[----:B-1----:R-:W-:-:S05]  /*66d0*/  PRMT R11, R160, 0x8880, RZ ;  /* 0x00008880a00b7816 */ /* 0x002fca00000000ff */
[----:B------:R-:W-:-:S07]  /*66e0*/  IMAD R10, R11, R22, RZ ;  /* 0x000000160b0a7224 */ /* 0x000fce00078e02ff */
.L_x_278:
[----:B------:R-:W-:Y:S05]  /*66f0*/  BSYNC B1 ;  /* 0x0000000000017941 */ /* 0x000fea0003800000 */
.L_x_277:
[----:B-1----:R-:W-:Y:S01]  /*6700*/  @!P2 IMAD R11, R146, R23, R10 ;  /* 0x00000017920ba224 */ /* 0x002fe200078e020a */
[----:B------:R-:W-:Y:S04]  /*6710*/  BSSY B1, `(.L_x_279) ;  /* 0x0000006000017945 */ /* 0x000fe80003800000 */
[----:B------:R1:W-:Y:S01]  /*6720*/  @!P2 STG.E.U8 desc[UR38][R6.64+0xf0], R11 ;  /* 0x0000f00b0600a986 */ /* 0x0003e2000c101126 */
[----:B------:R-:W-:Y:S05]  /*6730*/  @P5 BRA `(.L_x_280) ;  /* 0x00000000000c5947 */ /* 0x000fea0003800000 */
[----:B------:R-:W1:Y:S02]  /*6740*/  LDG.E.U8 R160, desc[UR38][R8.64+0xf1] ;  /* 0x0000f12608a07981 */ /* 0x000e64000c1e1100 */
[----:B-1----:R-:W-:-:S05]  /*6750*/  PRMT R11, R160, 0x8880, RZ ;  /* 0x00008880a00b7816 */ /* 0x002fca00000000ff */
[----:B------:R-:W-:-:S07]  /*6760*/  IMAD R10, R11, R22, RZ ;  /* 0x000000160b0a7224 */ /* 0x000fce00078e02ff */
.L_x_280:
[----:B------:R-:W-:Y:S05]  /*6770*/  BSYNC B1 ;  /* 0x0000000000017941 */ /* 0x000fea0003800000 */
.L_x_279:
[----:B------:R-:W-:Y:S01]  /*6780*/  @!P5 IMAD R147, R147, R23, R10 ;  /* 0x000000179393d224 */ /* 0x000fe200078e020a */
[----:B------:R-:W-:Y:S04]  /*6790*/  BSSY B1, `(.L_x_281) ;  /* 0x0000006000017945 */ /* 0x000fe80003800000 */
[----:B------:R0:W-:Y:S01]  /*67a0*/  @!P5 STG.E.U8 desc[UR38][R6.64+0xf1], R147 ;  /* 0x0000f1930600d986 */ /* 0x0001e2000c101126 */
[----:B------:R-:W-:Y:S05]  /*67b0*/  @P4 BRA `(.L_x_282) ;  /* 0x00000000000c4947 */ /* 0x000fea0003800000 */
[----:B------:R-:W1:Y:S02]  /*67c0*/  LDG.E.U8 R160, desc[UR38][R2.64+0xf8] ;  /* 0x0000f82602a07981 */ /* 0x000e64000c1e1100 */
[----:B-1----:R-:W-:-:S05]  /*67d0*/  PRMT R11, R160, 0x8880, RZ ;  /* 0x00008880a00b7816 */ /* 0x002fca00000000ff */
[----:B------:R-:W-:-:S07]  /*67e0*/  IMAD R10, R11, R22, RZ ;  /* 0x000000160b0a7224 */ /* 0x000fce00078e02ff */
.L_x_282:
[----:B------:R-:W-:Y:S05]  /*67f0*/  BSYNC B1 ;  /* 0x0000000000017941 */ /* 0x000fea0003800000 */
.L_x_281:
[----:B-1----:R-:W-:Y:S01]  /*6800*/  @!P4 IMAD R11, R148, R23, R10 ;  /* 0x00000017940bc224 */ /* 0x002fe200078e020a */
[----:B------:R-:W-:Y:S04]  /*6810*/  BSSY B1, `(.L_x_283) ;  /* 0x0000006000017945 */ /* 0x000fe80003800000 */
[----:B------:R1:W-:Y:S01]  /*6820*/  @!P4 STG.E.U8 desc[UR38][R4.64+0xf8], R11 ;  /* 0x0000f80b0400c986 */ /* 0x0003e2000c101126 */
[----:B------:R-:W-:Y:S05]  /*6830*/  @P1 BRA `(.L_x_284) ;  /* 0x00000000000c1947 */ /* 0x000fea0003800000 */
[----:B------:R-:W1:Y:S02]  /*6840*/  LDG.E.U8 R160, desc[UR38][R2.64+0xf9] ;  /* 0x0000f92602a07981 */ /* 0x000e64000c1e1100 */
[----:B-1----:R-:W-:-:S05]  /*6850*/  PRMT R11, R160, 0x8880, RZ ;  /* 0x00008880a00b7816 */ /* 0x002fca00000000ff */
[----:B------:R-:W-:-:S07]  /*6860*/  IMAD R10, R11, R22, RZ ;  /* 0x000000160b0a7224 */ /* 0x000fce00078e02ff */
.L_x_284:
[----:B------:R-:W-:Y:S05]  /*6870*/  BSYNC B1 ;  /* 0x0000000000017941 */ /* 0x000fea0003800000 */
.L_x_283:
[----:B------:R-:W-:Y:S01]  /*6880*/  @!P1 IMAD R149, R149, R23, R10 ;  /* 0x0000001795959224 */ /* 0x000fe200078e020a */
[----:B------:R-:W-:Y:S04]  /*6890*/  BSSY B1, `(.L_x_285) ;  /* 0x0000006000017945 */ /* 0x000fe80003800000 */
[----:B------:R0:W-:Y:S01]  /*68a0*/  @!P1 STG.E.U8 desc[UR38][R4.64+0xf9], R149 ;  /* 0x0000f99504009986 */ /* 0x0001e2000c101126 */
[----:B------:R-:W-:Y:S05]  /*68b0*/  @P6 BRA `(.L_x_286) ;  /* 0x00000000000c6947 */ /* 0x000fea0003800000 */
[----:B------:R-:W0:Y:S02]  /*68c0*/  LDG.E.U8 R160, desc[UR38][R8.64+0xf8] ;  /* 0x0000f82608a07981 */ /* 0x000e24000c1e1100 */
[----:B0-----:R-:W-:-:S05]  /*68d0*/  PRMT R3, R160, 0x8880, RZ ;  /* 0x00008880a0037816 */ /* 0x001fca00000000ff */
[----:B------:R-:W-:-:S07]  /*68e0*/  IMAD R10, R3, R22, RZ ;  /* 0x00000016030a7224 */ /* 0x000fce00078e02ff */
.L_x_286:
[----:B------:R-:W-:Y:S05]  /*68f0*/  BSYNC B1 ;  /* 0x0000000000017941 */ /* 0x000fea0003800000 */
.L_x_285:
[----:B0-----:R-:W-:Y:S01]  /*6900*/  @!P6 IMAD R3, R150, R23, R10 ;  /* 0x000000179603e224 */ /* 0x001fe200078e020a */
[----:B------:R-:W-:Y:S01]  /*6910*/  ISETP.LT.OR P0, PT, R0, 0xfa, !P0 ;  /* 0x000000fa0000780c */ /* 0x000fe20004701670 */
[----:B------:R-:W-:Y:S03]  /*6920*/  BSSY B1, `(.L_x_287) ;  /* 0x0000006000017945 */ /* 0x000fe60003800000 */
[----:B------:R0:W-:Y:S09]  /*6930*/  @!P6 STG.E.U8 desc[UR38][R6.64+0xf8], R3 ;  /* 0x0000f8030600e986 */ /* 0x0001f2000c101126 */
[----:B------:R-:W-:Y:S05]  /*6940*/  @P0 BRA `(.L_x_288) ;  /* 0x00000000000c0947 */ /* 0x000fea0003800000 */
[----:B------:R-:W0:Y:S02]  /*6950*/  LDG.E.U8 R160, desc[UR38][R8.64+0xf9] ;  /* 0x0000f92608a07981 */ /* 0x000e24000c1e1100 */
[----:B0-----:R-:W-:-:S05]  /*6960*/  PRMT R3, R160, 0x8880, RZ ;  /* 0x00008880a0037816 */ /* 0x001fca00000000ff */
[----:B------:R-:W-:-:S07]  /*6970*/  IMAD R10, R3, R22, RZ ;  /* 0x00000016030a7224 */ /* 0x000fce00078e02ff */
.L_x_288:
[----:B------:R-:W-:Y:S05]  /*6980*/  BSYNC B1 ;  /* 0x0000000000017941 */ /* 0x000fea0003800000 */
.L_x_287:
[----:B------:R-:W-:Y:S01]  /*6990*/  IMAD R151, R151, R23, R10 ;  /* 0x0000001797977224 */ /* 0x000fe200078e020a */
[----:B------:R-:W-:Y:S06]  /*69a0*/  @P0 BRA `(.L_x_289) ;  /* 0x0000001800100947 */ /* 0x000fec0003800000 */
[----:B------:R0:W-:Y:S01]  /*69b0*/  STG.E.U8 desc[UR38][R6.64+0xf9], R151 ;  /* 0x0000f99706007986 */ /* 0x0001e2000c101126 */
[----:B------:R-:W-:Y:S05]  /*69c0*/  BRA `(.L_x_289) ;  /* 0x0000001800087947 */ /* 0x000fea0003800000 */
.L_x_32:
[C---:B------:R-:W-:Y:S02]  /*69d0*/  ISETP.GE.AND P1, PT, R163.reuse, 0x1, PT ;  /* 0x00000001a300780c */ /* 0x040fe40003f26270 */
[----:B------:R-:W-:Y:S02]  /*69e0*/  ISETP.GE.AND P0, PT, R163, 0x9, PT ;  /* 0x00000009a300780c */ /* 0x000fe40003f06270 */
[C---:B------:R-:W-:Y:S02]  /*69f0*/  ISETP.LT.OR P3, PT, R0.reuse, 0x1, !P1 ;  /* 0x000000010000780c */ /* 0x040fe40004f61670 */
[C---:B------:R-:W-:Y:S02]  /*6a00*/  ISETP.LT.OR P2, PT, R0.reuse, 0x2, !P1 ;  /* 0x000000020000780c */ /* 0x040fe40004f41670 */
[C---:B------:R-:W-:Y:S02]  /*6a10*/  ISETP.LT.OR P6, PT, R0.reuse, 0x1, !P0 ;  /* 0x000000010000780c */ /* 0x040fe400047c1670 */
[----:B------:R-:W-:-:S02]  /*6a20*/  ISETP.LT.OR P4, PT, R0, 0x2, !P0 ;  /* 0x000000020000780c */ /* 0x000fc40004781670 */
[----:B------:R-:W-:-:S05]  /*6a30*/  ISETP.LT.OR P5, PT, R0, 0xa, !P1 ;  /* 0x0000000a0000780c */ /* 0x000fca0004fa1670 */
[-C--:B------:R-:W-:Y:S02]  /*6a40*/  @!P3 IMAD R3, R24, R23.reuse, RZ ;  /* 0x000000171803b224 */ /* 0x080fe400078e02ff */
[-C--:B------:R-:W-:Y:S02]  /*6a50*/  @!P2 IMAD R25, R25, R23.reuse, RZ ;  /* 0x000000171919a224 */ /* 0x080fe400078e02ff */
[-C--:B------:R-:W-:Y:S01]  /*6a60*/  @!P6 IMAD R9, R26, R23.reuse, RZ ;  /* 0x000000171a09e224 */ /* 0x080fe200078e02ff */
[----:B------:R0:W-:Y:S01]  /*6a70*/  @!P3 STG.E.U8 desc[UR38][R4.64], R3 ;  /* 0x000000030400b986 */ /* 0x0001e2000c101126 */
[C---:B------:R-:W-:Y:S01]  /*6a80*/  ISETP.LT.OR P3, PT, R0.reuse, 0x9, !P1 ;  /* 0x000000090000780c */ /* 0x040fe20004f61670 */
[-C--:B------:R-:W-:Y:S02]  /*6a90*/  @!P4 IMAD R27, R27, R23.reuse, RZ ;  /* 0x000000171b1bc224 */ /* 0x080fe400078e02ff */
[----:B------:R-:W-:Y:S01]  /*6aa0*/  @!P5 IMAD R29, R29, R23, RZ ;  /* 0x000000171d1dd224 */ /* 0x000fe200078e02ff */
[----:B------:R-:W-:Y:S01]  /*6ab0*/  @!P2 STG.E.U8 desc[UR38][R4.64+0x1], R25 ;  /* 0x000001190400a986 */ /* 0x000fe2000c101126 */
[----:B------:R-:W-:-:S03]  /*6ac0*/  ISETP.LT.OR P2, PT, R0, 0x9, !P0 ;  /* 0x000000090000780c */ /* 0x000fc60004741670 */
[----:B------:R1:W-:Y:S01]  /*6ad0*/  @!P6 STG.E.U8 desc[UR38][R6.64], R9 ;  /* 0x000000090600e986 */ /* 0x0003e2000c101126 */
[----:B------:R-:W-:-:S03]  /*6ae0*/  ISETP.LT.OR P6, PT, R0, 0xa, !P0 ;  /* 0x0000000a0000780c */ /* 0x000fc600047c1670 */
[----:B------:R-:W-:Y:S01]  /*6af0*/  @!P4 STG.E.U8 desc[UR38][R6.64+0x1], R27 ;  /* 0x0000011b0600c986 */ /* 0x000fe2000c101126 */
[----:B0-----:R-:W-:Y:S01]  /*6b00*/  @!P3 IMAD R3, R28, R23, RZ ;  /* 0x000000171c03b224 */ /* 0x001fe200078e02ff */
[C---:B------:R-:W-:Y:S02]  /*6b10*/  ISETP.LT.OR P4, PT, R0.reuse, 0x11, !P1 ;  /* 0x000000110000780c */ /* 0x040fe40004f81670 */
[----:B------:R-:W-:Y:S01]  /*6b20*/  @!P5 STG.E.U8 desc[UR38][R4.64+0x9], R29 ;  /* 0x0000091d0400d986 */ /* 0x000fe2000c101126 */
[----:B------:R-:W-:-:S03]  /*6b30*/  ISETP.LT.OR P5, PT, R0, 0x11, !P0 ;  /* 0x000000110000780c */ /* 0x000fc600047a1670 */
[----:B------:R0:W-:Y:S01]  /*6b40*/  @!P3 STG.E.U8 desc[UR38][R4.64+0x8], R3 ;  /* 0x000008030400b986 */ /* 0x0001e2000c101126 */
[----:B------:R-:W-:Y:S01]  /*6b50*/  ISETP.LT.OR P3, PT, R0, 0x12, !P1 ;  /* 0x000000120000780c */ /* 0x000fe20004f61670 */
[-C--:B-1----:R-:W-:Y:S02]  /*6b60*/  @!P2 IMAD R9, R30, R23.reuse, RZ ;  /* 0x000000171e09a224 */ /* 0x082fe400078e02ff */
[----:B------:R-:W-:-:S03]  /*6b70*/  @!P6 IMAD R31, R31, R23, RZ ;  /* 0x000000171f1fe224 */ /* 0x000fc600078e02ff */
[-C--:B------:R-:W-:Y:S01]  /*6b80*/  @!P4 IMAD R11, R32, R23.reuse, RZ ;  /* 0x00000017200bc224 */ /* 0x080fe200078e02ff */
[----:B------:R1:W-:Y:S01]  /*6b90*/  @!P2 STG.E.U8 desc[UR38][R6.64+0x8], R9 ;  /* 0x000008090600a986 */ /* 0x0003e2000c101126 */
[----:B------:R-:W-:Y:S01]  /*6ba0*/  ISETP.LT.OR P2, PT, R0, 0x12, !P0 ;  /* 0x000000120000780c */ /* 0x000fe20004741670 */
[-C--:B0-----:R-:W-:Y:S02]  /*6bb0*/  @!P5 IMAD R3, R34, R23.reuse, RZ ;  /* 0x000000172203d224 */ /* 0x081fe400078e02ff */
[----:B------:R-:W-:Y:S02]  /*6bc0*/  @!P6 STG.E.U8 desc[UR38][R6.64+0x9], R31 ;  /* 0x0000091f0600e986 */ /* 0x000fe4000c101126 */
[----:B------:R-:W-:Y:S01]  /*6bd0*/  @!P3 IMAD R33, R33, R23, RZ ;  /* 0x000000172121b224 */ /* 0x000fe200078e02ff */
[C---:B------:R-:W-:Y:S01]  /*6be0*/  ISETP.LT.OR P6, PT, R0.reuse, 0x19, !P1 ;  /* 0x000000190000780c */ /* 0x040fe20004fc1670 */
[----:B------:R-:W-:Y:S01]  /*6bf0*/  @!P4 STG.E.U8 desc[UR38][R4.64+0x10], R11 ;  /* 0x0000100b0400c986 */ /* 0x000fe2000c101126 */
[----:B------:R-:W-:-:S03]  /*6c00*/  ISETP.LT.OR P4, PT, R0, 0x1a, !P1 ;  /* 0x0000001a0000780c */ /* 0x000fc60004f81670 */
[----:B------:R-:W-:Y:S01]  /*6c10*/  @!P3 STG.E.U8 desc[UR38][R4.64+0x11], R33 ;  /* 0x000011210400b986 */ /* 0x000fe2000c101126 */
[C---:B------:R-:W-:Y:S01]  /*6c20*/  ISETP.LT.OR P3, PT, R0.reuse, 0x19, !P0 ;  /* 0x000000190000780c */ /* 0x040fe20004761670 */
[----:B------:R-:W-:Y:S02]  /*6c30*/  @!P2 IMAD R35, R35, R23, RZ ;  /* 0x000000172323a224 */ /* 0x000fe400078e02ff */
[----:B------:R0:W-:Y:S01]  /*6c40*/  @!P5 STG.E.U8 desc[UR38][R6.64+0x10], R3 ;  /* 0x000010030600d986 */ /* 0x0001e2000c101126 */
[----:B------:R-:W-:-:S03]  /*6c50*/  ISETP.LT.OR P5, PT, R0, 0x1a, !P0 ;  /* 0x0000001a0000780c */ /* 0x000fc600047a1670 */
[-C--:B-1----:R-:W-:Y:S01]  /*6c60*/  @!P6 IMAD R9, R36, R23.reuse, RZ ;  /* 0x000000172409e224 */ /* 0x082fe200078e02ff */
[----:B------:R-:W-:Y:S01]  /*6c70*/  @!P2 STG.E.U8 desc[UR38][R6.64+0x11], R35 ;  /* 0x000011230600a986 */ /* 0x000fe2000c101126 */
[C---:B------:R-:W-:Y:S01]  /*6c80*/  ISETP.LT.OR P2, PT, R0.reuse, 0x21, !P1 ;  /* 0x000000210000780c */ /* 0x040fe20004f41670 */
[-C--:B------:R-:W-:Y:S02]  /*6c90*/  @!P4 IMAD R37, R37, R23.reuse, RZ ;  /* 0x000000172525c224 */ /* 0x080fe400078e02ff */
[----:B------:R1:W-:Y:S01]  /*6ca0*/  @!P6 STG.E.U8 desc[UR38][R4.64+0x18], R9 ;  /* 0x000018090400e986 */ /* 0x0003e2000c101126 */
[----:B------:R-:W-:Y:S01]  /*6cb0*/  ISETP.LT.OR P6, PT, R0, 0x22, !P1 ;  /* 0x000000220000780c */ /* 0x000fe20004fc1670 */
[-C--:B0-----:R-:W-:Y:S02]  /*6cc0*/  @!P3 IMAD R3, R38, R23.reuse, RZ ;  /* 0x000000172603b224 */ /* 0x081fe400078e02ff */
[----:B------:R-:W-:Y:S01]  /*6cd0*/  @!P4 STG.E.U8 desc[UR38][R4.64+0x19], R37 ;  /* 0x000019250400c986 */ /* 0x000fe2000c101126 */
[----:B------:R-:W-:Y:S01]  /*6ce0*/  @!P5 IMAD R39, R39, R23, RZ ;  /* 0x000000172727d224 */ /* 0x000fe200078e02ff */
[----:B------:R-:W-:-:S02]  /*6cf0*/  ISETP.LT.OR P4, PT, R0, 0x21, !P0 ;  /* 0x000000210000780c */ /* 0x000fc40004781670 */
[----:B------:R0:W-:Y:S01]  /*6d00*/  @!P3 STG.E.U8 desc[UR38][R6.64+0x18], R3 ;  /* 0x000018030600b986 */ /* 0x0001e2000c101126 */
[----:B------:R-:W-:Y:S01]  /*6d10*/  ISETP.LT.OR P3, PT, R0, 0x22, !P0 ;  /* 0x000000220000780c */ /* 0x000fe20004761670 */
[-C--:B-1----:R-:W-:Y:S02]  /*6d20*/  @!P2 IMAD R9, R40, R23.reuse, RZ ;  /* 0x000000172809a224 */ /* 0x082fe400078e02ff */
[----:B------:R-:W-:Y:S01]  /*6d30*/  @!P5 STG.E.U8 desc[UR38][R6.64+0x19], R39 ;  /* 0x000019270600d986 */ /* 0x000fe2000c101126 */
[C---:B------:R-:W-:Y:S01]  /*6d40*/  ISETP.LT.OR P5, PT, R0.reuse, 0x29, !P1 ;  /* 0x000000290000780c */ /* 0x040fe20004fa1670 */
[-C--:B------:R-:W-:Y:S02]  /*6d50*/  @!P6 IMAD R41, R41, R23.reuse, RZ ;  /* 0x000000172929e224 */ /* 0x080fe400078e02ff */
[----:B------:R1:W-:Y:S01]  /*6d60*/  @!P2 STG.E.U8 desc[UR38][R4.64+0x20], R9 ;  /* 0x000020090400a986 */ /* 0x0003e2000c101126 */
[----:B------:R-:W-:Y:S02]  /*6d70*/  ISETP.LT.OR P2, PT, R0, 0x2a, !P1 ;  /* 0x0000002a0000780c */ /* 0x000fe40004f41670 */
[-C--:B------:R-:W-:Y:S01]  /*6d80*/  @!P4 IMAD R11, R42, R23.reuse, RZ ;  /* 0x000000172a0bc224 */ /* 0x080fe200078e02ff */
[----:B------:R-:W-:Y:S01]  /*6d90*/  @!P6 STG.E.U8 desc[UR38][R4.64+0x21], R41 ;  /* 0x000021290400e986 */ /* 0x000fe2000c101126 */
[----:B------:R-:W-:Y:S01]  /*6da0*/  ISETP.LT.OR P6, PT, R0, 0x29, !P0 ;  /* 0x000000290000780c */ /* 0x000fe200047c1670 */
[----:B------:R-:W-:-:S02]  /*6db0*/  @!P3 IMAD R43, R43, R23, RZ ;  /* 0x000000172b2bb224 */ /* 0x000fc400078e02ff */
[----:B------:R-:W-:Y:S01]  /*6dc0*/  @!P4 STG.E.U8 desc[UR38][R6.64+0x20], R11 ;  /* 0x0000200b0600c986 */ /* 0x000fe2000c101126 */
[----:B------:R-:W-:Y:S01]  /*6dd0*/  ISETP.LT.OR P4, PT, R0, 0x2a, !P0 ;  /* 0x0000002a0000780c */ /* 0x000fe20004781670 */
[-C--:B0-----:R-:W-:Y:S02]  /*6de0*/  @!P5 IMAD R3, R44, R23.reuse, RZ ;  /* 0x000000172c03d224 */ /* 0x081fe400078e02ff */
[----:B------:R-:W-:Y:S01]  /*6df0*/  @!P3 STG.E.U8 desc[UR38][R6.64+0x21], R43 ;  /* 0x0000212b0600b986 */ /* 0x000fe2000c101126 */
[C---:B------:R-:W-:Y:S01]  /*6e00*/  ISETP.LT.OR P3, PT, R0.reuse, 0x31, !P1 ;  /* 0x000000310000780c */ /* 0x040fe20004f61670 */
[-C--:B------:R-:W-:Y:S02]  /*6e10*/  @!P2 IMAD R45, R45, R23.reuse, RZ ;  /* 0x000000172d2da224 */ /* 0x080fe400078e02ff */
[----:B------:R0:W-:Y:S01]  /*6e20*/  @!P5 STG.E.U8 desc[UR38][R4.64+0x28], R3 ;  /* 0x000028030400d986 */ /* 0x0001e2000c101126 */
[----:B------:R-:W-:Y:S01]  /*6e30*/  ISETP.LT.OR P5, PT, R0, 0x32, !P1 ;  /* 0x000000320000780c */ /* 0x000fe20004fa1670 */
[----:B-1----:R-:W-:-:S02]  /*6e40*/  @!P6 IMAD R9, R46, R23, RZ ;  /* 0x000000172e09e224 */ /* 0x002fc400078e02ff */
[----:B------:R-:W-:Y:S01]  /*6e50*/  @!P2 STG.E.U8 desc[UR38][R4.64+0x29], R45 ;  /* 0x0000292d0400a986 */ /* 0x000fe2000c101126 */
[C---:B------:R-:W-:Y:S01]  /*6e60*/  ISETP.LT.OR P2, PT, R0.reuse, 0x31, !P0 ;  /* 0x000000310000780c */ /* 0x040fe20004741670 */
[-C--:B------:R-:W-:Y:S02]  /*6e70*/  @!P4 IMAD R47, R47, R23.reuse, RZ ;  /* 0x000000172f2fc224 */ /* 0x080fe400078e02ff */
[----:B------:R1:W-:Y:S01]  /*6e80*/  @!P6 STG.E.U8 desc[UR38][R6.64+0x28], R9 ;  /* 0x000028090600e986 */ /* 0x0003e2000c101126 */
[----:B------:R-:W-:Y:S01]  /*6e90*/  ISETP.LT.OR P6, PT, R0, 0x32, !P0 ;  /* 0x000000320000780c */ /* 0x000fe200047c1670 */
[-C--:B0-----:R-:W-:Y:S02]  /*6ea0*/  @!P3 IMAD R3, R48, R23.reuse, RZ ;  /* 0x000000173003b224 */ /* 0x081fe400078e02ff */
[----:B------:R-:W-:Y:S02]  /*6eb0*/  @!P4 STG.E.U8 desc[UR38][R6.64+0x29], R47 ;  /* 0x0000292f0600c986 */ /* 0x000fe4000c101126 */
[-C--:B------:R-:W-:Y:S01]  /*6ec0*/  @!P5 IMAD R49, R49, R23.reuse, RZ ;  /* 0x000000173131d224 */ /* 0x080fe200078e02ff */
[C---:B------:R-:W-:Y:S01]  /*6ed0*/  ISETP.LT.OR P4, PT, R0.reuse, 0x39, !P1 ;  /* 0x000000390000780c */ /* 0x040fe20004f81670 */
[----:B------:R0:W-:Y:S01]  /*6ee0*/  @!P3 STG.E.U8 desc[UR38][R4.64+0x30], R3 ;  /* 0x000030030400b986 */ /* 0x0001e2000c101126 */
[----:B------:R-:W-:Y:S01]  /*6ef0*/  ISETP.LT.OR P3, PT, R0, 0x3a, !P1 ;  /* 0x0000003a0000780c */ /* 0x000fe20004f61670 */
[----:B-1----:R-:W-:-:S02]  /*6f00*/  @!P2 IMAD R9, R50, R23, RZ ;  /* 0x000000173209a224 */ /* 0x002fc400078e02ff */
[----:B------:R-:W-:Y:S01]  /*6f10*/  @!P5 STG.E.U8 desc[UR38][R4.64+0x31], R49 ;  /* 0x000031310400d986 */ /* 0x000fe2000c101126 */
[C---:B------:R-:W-:Y:S01]  /*6f20*/  ISETP.LT.OR P5, PT, R0.reuse, 0x39, !P0 ;  /* 0x000000390000780c */ /* 0x040fe200047a1670 */
[----:B------:R-:W-:Y:S02]  /*6f30*/  @!P6 IMAD R51, R51, R23, RZ ;  /* 0x000000173333e224 */ /* 0x000fe400078e02ff */
[----:B------:R1:W-:Y:S01]  /*6f40*/  @!P2 STG.E.U8 desc[UR38][R6.64+0x30], R9 ;  /* 0x000030090600a986 */ /* 0x0003e2000c101126 */
[----:B------:R-:W-:-:S03]  /*6f50*/  ISETP.LT.OR P2, PT, R0, 0x3a, !P0 ;  /* 0x0000003a0000780c */ /* 0x000fc60004741670 */
[-C--:B------:R-:W-:Y:S01]  /*6f60*/  @!P4 IMAD R11, R52, R23.reuse, RZ ;  /* 0x00000017340bc224 */ /* 0x080fe200078e02ff */
[----:B------:R-:W-:Y:S01]  /*6f70*/  @!P6 STG.E.U8 desc[UR38][R6.64+0x31], R51 ;  /* 0x000031330600e986 */ /* 0x000fe2000c101126 */
[C---:B------:R-:W-:Y:S01]  /*6f80*/  ISETP.LT.OR P6, PT, R0.reuse, 0x41, !P1 ;  /* 0x000000410000780c */ /* 0x040fe20004fc1670 */
[-C--:B------:R-:W-:Y:S02]  /*6f90*/  @!P3 IMAD R53, R53, R23.reuse, RZ ;  /* 0x000000173535b224 */ /* 0x080fe400078e02ff */
[----:B------:R-:W-:Y:S01]  /*6fa0*/  @!P4 STG.E.U8 desc[UR38][R4.64+0x38], R11 ;  /* 0x0000380b0400c986 */ /* 0x000fe2000c101126 */
[----:B------:R-:W-:Y:S01]  /*6fb0*/  ISETP.LT.OR P4, PT, R0, 0x42, !P1 ;  /* 0x000000420000780c */ /* 0x000fe20004f81670 */
[-C--:B0-----:R-:W-:Y:S02]  /*6fc0*/  @!P5 IMAD R3, R54, R23.reuse, RZ ;  /* 0x000000173603d224 */ /* 0x081fe400078e02ff */
[----:B------:R-:W-:Y:S01]  /*6fd0*/  @!P3 STG.E.U8 desc[UR38][R4.64+0x39], R53 ;  /* 0x000039350400b986 */ /* 0x000fe2000c101126 */
[----:B------:R-:W-:Y:S01]  /*6fe0*/  ISETP.LT.OR P3, PT, R0, 0x41, !P0 ;  /* 0x000000410000780c */ /* 0x000fe20004761670 */
[----:B------:R-:W-:-:S02]  /*6ff0*/  @!P2 IMAD R55, R55, R23, RZ ;  /* 0x000000173737a224 */ /* 0x000fc400078e02ff */
[----:B------:R0:W-:Y:S01]  /*7000*/  @!P5 STG.E.U8 desc[UR38][R6.64+0x38], R3 ;  /* 0x000038030600d986 */ /* 0x0001e2000c101126 */
[----:B------:R-:W-:Y:S01]  /*7010*/  ISETP.LT.OR P5, PT, R0, 0x42, !P0 ;  /* 0x000000420000780c */ /* 0x000fe200047a1670 */
[-C--:B-1----:R-:W-:Y:S02]  /*7020*/  @!P6 IMAD R9, R56, R23.reuse, RZ ;  /* 0x000000173809e224 */ /* 0x082fe400078e02ff */
[----:B------:R-:W-:Y:S01]  /*7030*/  @!P2 STG.E.U8 desc[UR38][R6.64+0x39], R55 ;  /* 0x000039370600a986 */ /* 0x000fe2000c101126 */
[C---:B------:R-:W-:Y:S01]  /*7040*/  ISETP.LT.OR P2, PT, R0.reuse, 0x49, !P1 ;  /* 0x000000490000780c */ /* 0x040fe20004f41670 */
[-C--:B------:R-:W-:Y:S02]  /*7050*/  @!P4 IMAD R57, R57, R23.reuse, RZ ;  /* 0x000000173939c224 */ /* 0x080fe400078e02ff */
[----:B------:R1:W-:Y:S01]  /*7060*/  @!P6 STG.E.U8 desc[UR38][R4.64+0x40], R9 ;  /* 0x000040090400e986 */ /* 0x0003e2000c101126 */
[----:B------:R-:W-:Y:S01]  /*7070*/  ISETP.LT.OR P6, PT, R0, 0x4a, !P1 ;  /* 0x0000004a0000780c */ /* 0x000fe20004fc1670 */
[----:B0-----:R-:W-:-:S02]  /*7080*/  @!P3 IMAD R3, R58, R23, RZ ;  /* 0x000000173a03b224 */ /* 0x001fc400078e02ff */
[----:B------:R-:W-:Y:S02]  /*7090*/  @!P4 STG.E.U8 desc[UR38][R4.64+0x41], R57 ;  /* 0x000041390400c986 */ /* 0x000fe4000c101126 */
[-C--:B------:R-:W-:Y:S01]  /*70a0*/  @!P5 IMAD R59, R59, R23.reuse, RZ ;  /* 0x000000173b3bd224 */ /* 0x080fe200078e02ff */
[C---:B------:R-:W-:Y:S01]  /*70b0*/  ISETP.LT.OR P4, PT, R0.reuse, 0x49, !P0 ;  /* 0x000000490000780c */ /* 0x040fe20004781670 */
[----:B------:R0:W-:Y:S01]  /*70c0*/  @!P3 STG.E.U8 desc[UR38][R6.64+0x40], R3 ;  /* 0x000040030600b986 */ /* 0x0001e2000c101126 */
[----:B------:R-:W-:Y:S01]  /*70d0*/  ISETP.LT.OR P3, PT, R0, 0x4a, !P0 ;  /* 0x0000004a0000780c */ /* 0x000fe20004761670 */
[-C--:B-1----:R-:W-:Y:S02]  /*70e0*/  @!P2 IMAD R9, R60, R23.reuse, RZ ;  /* 0x000000173c09a224 */ /* 0x082fe400078e02ff */
[----:B------:R-:W-:Y:S01]  /*70f0*/  @!P5 STG.E.U8 desc[UR38][R6.64+0x41], R59 ;  /* 0x0000413b0600d986 */ /* 0x000fe2000c101126 */
[----:B------:R-:W-:Y:S01]  /*7100*/  ISETP.LT.OR P5, PT, R0, 0x51, !P1 ;  /* 0x000000510000780c */ /* 0x000fe20004fa1670 */
[----:B------:R-:W-:-:S02]  /*7110*/  @!P6 IMAD R61, R61, R23, RZ ;  /* 0x000000173d3de224 */ /* 0x000fc400078e02ff */
        /* <DEDUP_REMOVED lines=163> */
[C---:B------:R-:W-:Y:S01]  /*7b50*/  ISETP.LT.OR P5, PT, R0.reuse, 0xba, !P0 ;  /* 0x000000ba0000780c */ /* 0x040fe200047a1670 */
[-C--:B------:R-:W-:Y:S02]  /*7b60*/  @!P6 IMAD R117, R117, R23.reuse, RZ ;  /* 0x000000177575e224 */ /* 0x080fe400078e02ff */
[----:B------:R-:W-:Y:S01]  /*7b70*/  @!P2 STG.E.U8 desc[UR38][R6.64+0xb1], R115 ;  /* 0x0000b1730600a986 */ /* 0x000fe2000c101126 */
[----:B------:R-:W-:Y:S01]  /*7b80*/  ISETP.LT.OR P2, PT, R0, 0xc1, !P1 ;  /* 0x000000c10000780c */ /* 0x000fe20004f41670 */
[-C--:B-1----:R-:W-:Y:S02]  /*7b90*/  @!P4 IMAD R9, R116, R23.reuse, RZ ;  /* 0x000000177409c224 */ /* 0x082fe400078e02ff */
[----:B------:R-:W-:Y:S01]  /*7ba0*/  @!P6 STG.E.U8 desc[UR38][R4.64+0xb9], R117 ;  /* 0x0000b9750400e986 */ /* 0x000fe2000c101126 */
[----:B------:R-:W-:Y:S01]  /*7bb0*/  ISETP.LT.OR P6, PT, R0, 0xc1, !P0 ;  /* 0x000000c10000780c */ /* 0x000fe200047c1670 */
[----:B0-----:R-:W-:-:S02]  /*7bc0*/  @!P3 IMAD R3, R118, R23, RZ ;  /* 0x000000177603b224 */ /* 0x001fc400078e02ff */
[----:B------:R0:W-:Y:S02]  /*7bd0*/  @!P4 STG.E.U8 desc[UR38][R4.64+0xb8], R9 ;  /* 0x0000b8090400c986 */ /* 0x0001e4000c101126 */
[-C--:B------:R-:W-:Y:S01]  /*7be0*/  @!P5 IMAD R119, R119, R23.reuse, RZ ;  /* 0x000000177777d224 */ /* 0x080fe200078e02ff */
[C---:B------:R-:W-:Y:S01]  /*7bf0*/  ISETP.LT.OR P4, PT, R0.reuse, 0xc2, !P1 ;  /* 0x000000c20000780c */ /* 0x040fe20004f81670 */
[----:B------:R1:W-:Y:S01]  /*7c00*/  @!P3 STG.E.U8 desc[UR38][R6.64+0xb8], R3 ;  /* 0x0000b8030600b986 */ /* 0x0003e2000c101126 */
[----:B------:R-:W-:Y:S01]  /*7c10*/  ISETP.LT.OR P3, PT, R0, 0xc9, !P1 ;  /* 0x000000c90000780c */ /* 0x000fe20004f61670 */
[-C--:B------:R-:W-:Y:S02]  /*7c20*/  @!P2 IMAD R11, R120, R23.reuse, RZ ;  /* 0x00000017780ba224 */ /* 0x080fe400078e02ff */
[----:B------:R-:W-:Y:S01]  /*7c30*/  @!P5 STG.E.U8 desc[UR38][R6.64+0xb9], R119 ;  /* 0x0000b9770600d986 */ /* 0x000fe2000c101126 */
[----:B------:R-:W-:Y:S01]  /*7c40*/  ISETP.LT.OR P5, PT, R0, 0xc2, !P0 ;  /* 0x000000c20000780c */ /* 0x000fe200047a1670 */
[----:B0-----:R-:W-:-:S02]  /*7c50*/  @!P6 IMAD R9, R122, R23, RZ ;  /* 0x000000177a09e224 */ /* 0x001fc400078e02ff */
[----:B------:R0:W-:Y:S01]  /*7c60*/  @!P2 STG.E.U8 desc[UR38][R4.64+0xc0], R11 ;  /* 0x0000c00b0400a986 */ /* 0x0001e2000c101126 */
[----:B------:R-:W-:-:S03]  /*7c70*/  ISETP.LT.OR P2, PT, R0, 0xca, !P1 ;  /* 0x000000ca0000780c */ /* 0x000fc60004f41670 */
[-C--:B------:R-:W-:Y:S02]  /*7c80*/  @!P4 IMAD R121, R121, R23.reuse, RZ ;  /* 0x000000177979c224 */ /* 0x080fe400078e02ff */
[----:B-1----:R-:W-:-:S03]  /*7c90*/  @!P3 IMAD R3, R124, R23, RZ ;  /* 0x000000177c03b224 */ /* 0x002fc600078e02ff */
[----:B------:R-:W-:Y:S01]  /*7ca0*/  @!P4 STG.E.U8 desc[UR38][R4.64+0xc1], R121 ;  /* 0x0000c1790400c986 */ /* 0x000fe2000c101126 */
[C---:B------:R-:W-:Y:S01]  /*7cb0*/  ISETP.LT.OR P4, PT, R0.reuse, 0xc9, !P0 ;  /* 0x000000c90000780c */ /* 0x040fe20004781670 */
[-C--:B------:R-:W-:Y:S02]  /*7cc0*/  @!P5 IMAD R123, R123, R23.reuse, RZ ;  /* 0x000000177b7bd224 */ /* 0x080fe400078e02ff */
[----:B------:R1:W-:Y:S01]  /*7cd0*/  @!P6 STG.E.U8 desc[UR38][R6.64+0xc0], R9 ;  /* 0x0000c0090600e986 */ /* 0x0003e2000c101126 */
[C---:B------:R-:W-:Y:S01]  /*7ce0*/  ISETP.LT.OR P6, PT, R0.reuse, 0xca, !P0 ;  /* 0x000000ca0000780c */ /* 0x040fe200047c1670 */
[----:B------:R-:W-:Y:S02]  /*7cf0*/  @!P2 IMAD R125, R125, R23, RZ ;  /* 0x000000177d7da224 */ /* 0x000fe400078e02ff */
[----:B------:R-:W-:Y:S01]  /*7d00*/  @!P5 STG.E.U8 desc[UR38][R6.64+0xc1], R123 ;  /* 0x0000c17b0600d986 */ /* 0x000fe2000c101126 */
[----:B------:R-:W-:-:S03]  /*7d10*/  ISETP.LT.OR P5, PT, R0, 0xd1, !P1 ;  /* 0x000000d10000780c */ /* 0x000fc60004fa1670 */
[----:B------:R2:W-:Y:S01]  /*7d20*/  @!P3 STG.E.U8 desc[UR38][R4.64+0xc8], R3 ;  /* 0x0000c8030400b986 */ /* 0x0005e2000c101126 */
        /* <DEDUP_REMOVED lines=13> */
[-C--:B--2---:R-:W-:Y:S02]  /*7e00*/  @!P2 IMAD R3, R130, R23.reuse, RZ ;  /* 0x000000178203a224 */ /* 0x084fe400078e02ff */
[----:B------:R-:W-:Y:S01]  /*7e10*/  @!P3 STG.E.U8 desc[UR38][R4.64+0xd1], R129 ;  /* 0x0000d1810400b986 */ /* 0x000fe2000c101126 */
[----:B------:R-:W-:Y:S01]  /*7e20*/  ISETP.LT.OR P3, PT, R0, 0xd9, !P0 ;  /* 0x000000d90000780c */ /* 0x000fe20004761670 */
[----:B------:R-:W-:-:S02]  /*7e30*/  @!P4 IMAD R131, R131, R23, RZ ;  /* 0x000000178383c224 */ /* 0x000fc400078e02ff */
        /* <DEDUP_REMOVED lines=12> */
[----:B------:R-:W-:Y:S01]  /*7f00*/  @!P3 STG.E.U8 desc[UR38][R6.64+0xd8], R9 ;  /* 0x0000d8090600b986 */ /* 0x000fe2000c101126 */
        /* <DEDUP_REMOVED lines=10> */
[----:B------:R-:W-:Y:S02]  /*7fb0*/  @!P3 IMAD R139, R139, R23, RZ ;  /* 0x000000178b8bb224 */ /* 0x000fe400078e02ff */
[----:B------:R0:W-:Y:S01]  /*7fc0*/  @!P5 STG.E.U8 desc[UR38][R6.64+0xe0], R11 ;  /* 0x0000e00b0600d986 */ /* 0x0001e2000c101126 */
[----:B------:R-:W-:-:S03]  /*7fd0*/  ISETP.LT.OR P5, PT, R0, 0xe9, !P0 ;  /* 0x000000e90000780c */ /* 0x000fc600047a1670 */
[----:B------:R-:W-:Y:S01]  /*7fe0*/  @!P3 STG.E.U8 desc[UR38][R6.64+0xe1], R139 ;  /* 0x0000e18b0600b986 */ /* 0x000fe2000c101126 */
[----:B------:R-:W-:Y:S01]  /*7ff0*/  ISETP.LT.OR P3, PT, R0, 0xf1, !P1 ;  /* 0x000000f10000780c */ /* 0x000fe20004f61670 */
[-C--:B-1----:R-:W-:Y:S02]  /*8000*/  @!P2 IMAD R3, R140, R23.reuse, RZ ;  /* 0x000000178c03a224 */ /* 0x082fe400078e02ff */
[-C--:B------:R-:W-:Y:S02]  /*8010*/  @!P4 IMAD R141, R141, R23.reuse, RZ ;  /* 0x000000178d8dc224 */ /* 0x080fe400078e02ff */
[-C--:B------:R-:W-:Y:S01]  /*8020*/  @!P6 IMAD R143, R143, R23.reuse, RZ ;  /* 0x000000178f8fe224 */ /* 0x080fe200078e02ff */
[----:B------:R1:W-:Y:S01]  /*8030*/  @!P2 STG.E.U8 desc[UR38][R4.64+0xe8], R3 ;  /* 0x0000e8030400a986 */ /* 0x0003e2000c101126 */
[----:B------:R-:W-:Y:S02]  /*8040*/  ISETP.LT.OR P2, PT, R0, 0xf2, !P1 ;  /* 0x000000f20000780c */ /* 0x000fe40004f41670 */
[----:B------:R-:W-:Y:S01]  /*8050*/  @!P5 IMAD R9, R142, R23, RZ ;  /* 0x000000178e09d224 */ /* 0x000fe200078e02ff */
[----:B------:R-:W-:Y:S01]  /*8060*/  @!P4 STG.E.U8 desc[UR38][R4.64+0xe9], R141 ;  /* 0x0000e98d0400c986 */ /* 0x000fe2000c101126 */
[----:B------:R-:W-:-:S02]  /*8070*/  ISETP.LT.OR P4, PT, R0, 0xf2, !P0 ;  /* 0x000000f20000780c */ /* 0x000fc40004781670 */
[----:B0-----:R-:W-:Y:S01]  /*8080*/  @!P3 IMAD R11, R144, R23, RZ ;  /* 0x00000017900bb224 */ /* 0x001fe200078e02ff */
[----:B------:R-:W-:Y:S01]  /*8090*/  @!P5 STG.E.U8 desc[UR38][R6.64+0xe8], R9 ;  /* 0x0000e8090600d986 */ /* 0x000fe2000c101126 */
[----:B------:R-:W-:-:S03]  /*80a0*/  ISETP.LT.OR P5, PT, R0, 0xf1, !P0 ;  /* 0x000000f10000780c */ /* 0x000fc600047a1670 */
[----:B------:R-:W-:Y:S01]  /*80b0*/  @!P6 STG.E.U8 desc[UR38][R6.64+0xe9], R143 ;  /* 0x0000e98f0600e986 */ /* 0x000fe2000c101126 */
[C---:B------:R-:W-:Y:S01]  /*80c0*/  ISETP.LT.OR P6, PT, R0.reuse, 0xf9, !P0 ;  /* 0x000000f90000780c */ /* 0x040fe200047c1670 */
[-C--:B------:R-:W-:Y:S01]  /*80d0*/  @!P2 IMAD R145, R145, R23.reuse, RZ ;  /* 0x000000179191a224 */ /* 0x080fe200078e02ff */
[C---:B------:R-:W-:Y:S01]  /*80e0*/  ISETP.LT.OR P0, PT, R0.reuse, 0xfa, !P0 ;  /* 0x000000fa0000780c */ /* 0x040fe20004701670 */
[----:B------:R0:W-:Y:S01]  /*80f0*/  @!P3 STG.E.U8 desc[UR38][R4.64+0xf0], R11 ;  /* 0x0000f00b0400b986 */ /* 0x0001e2000c101126 */
[C---:B------:R-:W-:Y:S01]  /*8100*/  ISETP.LT.OR P3, PT, R0.reuse, 0xf9, !P1 ;  /* 0x000000f90000780c */ /* 0x040fe20004f61670 */
[-C--:B------:R-:W-:Y:S01]  /*8110*/  @!P4 IMAD R147, R147, R23.reuse, RZ ;  /* 0x000000179393c224 */ /* 0x080fe200078e02ff */
[----:B------:R-:W-:Y:S01]  /*8120*/  ISETP.LT.OR P1, PT, R0, 0xfa, !P1 ;  /* 0x000000fa0000780c */ /* 0x000fe20004f21670 */
[----:B------:R2:W-:Y:S02]  /*8130*/  @!P2 STG.E.U8 desc[UR38][R4.64+0xf1], R145 ;  /* 0x0000f1910400a986 */ /* 0x0005e4000c101126 */
[----:B-1----:R-:W-:-:S02]  /*8140*/  @!P5 IMAD R3, R146, R23, RZ ;  /* 0x000000179203d224 */ /* 0x002fc400078e02ff */
[----:B------:R2:W-:Y:S02]  /*8150*/  @!P4 STG.E.U8 desc[UR38][R6.64+0xf1], R147 ;  /* 0x0000f1930600c986 */ /* 0x0005e4000c101126 */
[-C--:B0-----:R-:W-:Y:S02]  /*8160*/  @!P6 IMAD R11, R150, R23.reuse, RZ ;  /* 0x00000017960be224 */ /* 0x081fe400078e02ff */
[----:B------:R2:W-:Y:S02]  /*8170*/  @!P5 STG.E.U8 desc[UR38][R6.64+0xf0], R3 ;  /* 0x0000f0030600d986 */ /* 0x0005e4000c101126 */
[-C--:B------:R-:W-:Y:S02]  /*8180*/  @!P3 IMAD R9, R148, R23.reuse, RZ ;  /* 0x000000179409b224 */ /* 0x080fe400078e02ff */
[-C--:B------:R-:W-:Y:S02]  /*8190*/  @!P1 IMAD R149, R149, R23.reuse, RZ ;  /* 0x0000001795959224 */ /* 0x080fe400078e02ff */
[----:B------:R-:W-:Y:S01]  /*81a0*/  @!P0 IMAD R151, R151, R23, RZ ;  /* 0x0000001797978224 */ /* 0x000fe200078e02ff */
[----:B------:R2:W-:Y:S04]  /*81b0*/  @!P3 STG.E.U8 desc[UR38][R4.64+0xf8], R9 ;  /* 0x0000f8090400b986 */ /* 0x0005e8000c101126 */
[----:B------:R2:W-:Y:S04]  /*81c0*/  @!P1 STG.E.U8 desc[UR38][R4.64+0xf9], R149 ;  /* 0x0000f99504009986 */ /* 0x0005e8000c101126 */
[----:B------:R2:W-:Y:S04]  /*81d0*/  @!P6 STG.E.U8 desc[UR38][R6.64+0xf8], R11 ;  /* 0x0000f80b0600e986 */ /* 0x0005e8000c101126 */
[----:B------:R2:W-:Y:S02]  /*81e0*/  @!P0 STG.E.U8 desc[UR38][R6.64+0xf9], R151 ;  /* 0x0000f99706008986 */ /* 0x0005e4000c101126 */
.L_x_289:
[----:B------:R-:W-:Y:S05]  /*81f0*/  BSYNC B0 ;  /* 0x0000000000007941 */ /* 0x000fea0003800000 */
.L_x_31:
[----:B------:R-:W-:Y:S01]  /*8200*/  IMAD.U32 R2, RZ, RZ, UR36 ;  /* 0x00000024ff027e24 */ /* 0x000fe2000f8e00ff */
[----:B------:R-:W-:Y:S01]  /*8210*/  ULDC.64 UR4, c[0x0][0x650] ;  /* 0x0001940000047ab9 */ /* 0x000fe20000000a00 */
[----:B------:R-:W-:Y:S01]  /*8220*/  IMAD.U32 R0, RZ, RZ, UR41 ;  /* 0x00000029ff007e24 */ /* 0x000fe2000f8e00ff */
[----:B------:R1:W-:Y:S01]  /*8230*/  SYNCS.ARRIVE.TRANS64.A1T0 RZ, [R158+UR49], RZ ;  /* 0x000000ff9eff79a7 */ /* 0x0003e20008100031 */
[----:B0-2---:R-:W-:Y:S01]  /*8240*/  IMAD.U32 R3, RZ, RZ, UR37 ;  /* 0x00000025ff037e24 */ /* 0x005fe2000f8e00ff */
[C---:B------:R-:W-:Y:S01]  /*8250*/  LEA R16, P0, R2.reuse, R16, 0x1 ;  /* 0x0000001002107211 */ /* 0x040fe200078008ff */
[----:B------:R-:W-:Y:S02]  /*8260*/  IMAD.MOV.U32 R19, RZ, RZ, -0x1 ;  /* 0xffffffffff137424 */ /* 0x000fe400078e00ff */
[----:B------:R-:W-:Y:S01]  /*8270*/  IMAD.MOV.U32 R18, RZ, RZ, -0x1 ;  /* 0xffffffffff127424 */ /* 0x000fe200078e00ff */
[----:B------:R-:W-:Y:S01]  /*8280*/  LEA.HI.X R17, R2, R17, R0, 0x1, P0 ;  /* 0x0000001102117211 */ /* 0x000fe200000f0c00 */
[----:B------:R-:W-:Y:S01]  /*8290*/  IMAD.MOV.U32 R2, RZ, RZ, -0x1 ;  /* 0xffffffffff027424 */ /* 0x000fe200078e00ff */
[----:B------:R-:W-:-:S02]  /*82a0*/  ISETP.GE.U32.AND P0, PT, R16, UR4, PT ;  /* 0x0000000410007c0c */ /* 0x000fc4000bf06070 */
[----:B------:R-:W-:Y:S02]  /*82b0*/  PRMT R0, RZ, 0x7610, R0 ;  /* 0x00007610ff007816 */ /* 0x000fe40000000000 */
[----:B------:R-:W-:-:S13]  /*82c0*/  ISETP.GE.U32.AND.EX P0, PT, R17, UR5, PT, P0 ;  /* 0x0000000511007c0c */ /* 0x000fda000bf06100 */
[----:B-1----:R-:W-:Y:S05]  /*82d0*/  @P0 BRA `(.L_x_290) ;  /* 0x00000004008c0947 */ /* 0x002fea0003800000 */
[----:B------:R-:W0:Y:S01]  /*82e0*/  S2UR UR7, SR_CTAID.X ;  /* 0x00000000000779c3 */ /* 0x000e220000002500 */
[----:B------:R-:W-:Y:S01]  /*82f0*/  ULDC.64 UR4, c[0x0][0x628] ;  /* 0x00018a0000047ab9 */ /* 0x000fe20000000a00 */
[----:B------:R-:W-:Y:S01]  /*8300*/  ULDC UR6, c[0x0][0x150] ;  /* 0x0000540000067ab9 */ /* 0x000fe20000000800 */
[----:B------:R-:W-:Y:S01]  /*8310*/  ISETP.NE.U32.AND P0, PT, RZ, UR4, PT ;  /* 0x00000004ff007c0c */ /* 0x000fe2000bf05070 */
[----:B------:R-:W-:Y:S01]  /*8320*/  ULDC UR15, c[0x0][0x630] ;  /* 0x00018c00000f7ab9 */ /* 0x000fe20000000800 */
[C---:B------:R-:W-:Y:S01]  /*8330*/  R2UR UR16, R16.reuse ;  /* 0x00000000101072ca */ /* 0x040fe200000e0000 */
[----:B------:R-:W-:Y:S01]  /*8340*/  ULDC UR18, c[0x0][0x154] ;  /* 0x0000550000127ab9 */ /* 0x000fe20000000800 */
[----:B------:R-:W-:Y:S01]  /*8350*/  ISETP.NE.AND.EX P0, PT, RZ, UR5, PT, P0 ;  /* 0x00000005ff007c0c */ /* 0x000fe2000bf05300 */
[----:B------:R-:W1:Y:S01]  /*8360*/  S2UR UR19, SR_CTAID.Y ;  /* 0x00000000001379c3 */ /* 0x000e620000002600 */
[----:B------:R-:W-:Y:S02]  /*8370*/  R2UR UR17, R17 ;  /* 0x00000000111172ca */ /* 0x000fe400000e0000 */
[----:B------:R-:W-:-:S02]  /*8380*/  R2UR UR12, R16 ;  /* 0x00000000100c72ca */ /* 0x000fc400000e0000 */
[----:B------:R-:W-:Y:S02]  /*8390*/  R2UR UR13, R17 ;  /* 0x00000000110d72ca */ /* 0x000fe400000e0000 */
[----:B0-----:R-:W-:-:S05]  /*83a0*/  I2FP.F32.U32 R0, UR7 ;  /* 0x0000000700007c45 */ /* 0x001fca0008201000 */
[----:B------:R-:W-:-:S04]  /*83b0*/  FMUL R0, R0, UR6 ;  /* 0x0000000600007c20 */ /* 0x000fc80008400000 */
[----:B------:R0:W2:Y:S01]  /*83c0*/  F2I.U32.TRUNC.NTZ R2, R0 ;  /* 0x0000000000027305 */ /* 0x0000a2000020f000 */
[----:B-1----:R-:W-:Y:S05]  /*83d0*/  @!P0 BRA `(.L_x_291) ;  /* 0x0000000000308947 */ /* 0x002fea0003800000 */
        /* <DEDUP_REMOVED lines=12> */
.L_x_291:
[----:B------:R-:W-:Y:S01]  /*84a0*/  USHF.R.U64 UR6, UR12, UR15, UR13 ;  /* 0x0000000f0c067299 */ /* 0x000fe2000800120d */
[----:B0-----:R-:W-:Y:S01]  /*84b0*/  I2FP.F32.U32 R0, UR19 ;  /* 0x0000001300007c45 */ /* 0x001fe20008201000 */
[----:B------:R-:W-:Y:S01]  /*84c0*/  USHF.R.U32.HI UR4, URZ, UR15, UR13 ;  /* 0x0000000f3f047299 */ /* 0x000fe2000801160d */
[----:B--2---:R-:W-:Y:S01]  /*84d0*/  R2UR UR14, R2 ;  /* 0x00000000020e72ca */ /* 0x004fe200000e0000 */
[----:B------:R-:W-:Y:S02]  /*84e0*/  UIADD3 UR12, UP0, URZ, -UR6, URZ ;  /* 0x800000063f0c7290 */ /* 0x000fe4000ff1e03f */
[----:B------:R-:W-:Y:S01]  /*84f0*/  FMUL R0, R0, UR18 ;  /* 0x0000001200007c20 */ /* 0x000fe20008400000 */
[----:B------:R-:W-:Y:S01]  /*8500*/  ULDC.64 UR8, c[0x0][0x620] ;  /* 0x0001880000087ab9 */ /* 0x000fe20000000a00 */
[----:B------:R-:W-:Y:S01]  /*8510*/  UIADD3.X UR4, URZ, ~UR4, URZ, UP0, !UPT ;  /* 0x800000043f047290 */ /* 0x000fe200087fe43f */
[----:B------:R-:W-:Y:S01]  /*8520*/  UMOV UR10, UR16 ;  /* 0x00000010000a7c82 */ /* 0x000fe20008000000 */
[----:B------:R-:W-:-:S02]  /*8530*/  UMOV UR11, UR17 ;  /* 0x00000011000b7c82 */ /* 0x000fc40008000000 */
[----:B------:R-:W0:Y:S01]  /*8540*/  F2I.U32.TRUNC.NTZ R0, R0 ;  /* 0x0000000000007305 */ /* 0x000e22000020f000 */
[----:B------:R-:W-:Y:S02]  /*8550*/  UIMAD UR4, UR4, UR8, URZ ;  /* 0x00000008040472a4 */ /* 0x000fe4000f8e023f */
[----:B------:R-:W-:Y:S02]  /*8560*/  UIMAD.WIDE.U32 UR10, UR12, UR8, UR10 ;  /* 0x000000080c0a72a5 */ /* 0x000fe4000f8e000a */
[----:B------:R-:W-:Y:S01]  /*8570*/  UIMAD UR12, UR12, UR9, UR4 ;  /* 0x000000090c0c72a4 */ /* 0x000fe2000f8e0204 */
[----:B------:R-:W-:Y:S01]  /*8580*/  ULDC UR13, c[0x0][0x618] ;  /* 0x00018600000d7ab9 */ /* 0x000fe20000000800 */
[----:B------:R-:W-:Y:S02]  /*8590*/  ULDC UR22, c[0x0][0x658] ;  /* 0x0001960000167ab9 */ /* 0x000fe40000000800 */
[----:B------:R-:W-:Y:S01]  /*85a0*/  UIADD3 UR12, UR11, UR12, URZ ;  /* 0x0000000c0b0c7290 */ /* 0x000fe2000fffe03f */
[----:B------:R-:W-:Y:S01]  /*85b0*/  UMOV UR18, 0xffffffff ;  /* 0xffffffff00127882 */ /* 0x000fe20000000000 */
[----:B------:R-:W-:Y:S01]  /*85c0*/  ULDC.64 UR4, c[0x0][0x640] ;  /* 0x0001900000047ab9 */ /* 0x000fe20000000a00 */
[----:B------:R-:W-:Y:S01]  /*85d0*/  USHF.L.U32 UR18, UR18, UR22, URZ ;  /* 0x0000001612127299 */ /* 0x000fe2000800063f */
[----:B------:R-:W-:Y:S01]  /*85e0*/  ISETP.NE.U32.AND P0, PT, RZ, UR4, PT ;  /* 0x00000004ff007c0c */ /* 0x000fe2000bf05070 */
[----:B------:R-:W-:Y:S01]  /*85f0*/  USHF.R.U64 UR10, UR10, UR13, UR12 ;  /* 0x0000000d0a0a7299 */ /* 0x000fe2000800120c */
[----:B0-----:R-:W-:Y:S01]  /*8600*/  R2UR UR16, R0 ;  /* 0x00000000001072ca */ /* 0x001fe200000e0000 */
[----:B------:R-:W-:Y:S01]  /*8610*/  USHF.R.U32.HI UR12, URZ, UR13, UR12 ;  /* 0x0000000d3f0c7299 */ /* 0x000fe2000801160c */
[----:B------:R-:W-:Y:S01]  /*8620*/  ISETP.NE.AND.EX P0, PT, RZ, UR5, PT, P0 ;  /* 0x00000005ff007c0c */ /* 0x000fe2000bf05300 */
[----:B------:R-:W-:Y:S01]  /*8630*/  ULDC UR17, c[0x0][0x608] ;  /* 0x0001820000117ab9 */ /* 0x000fe20000000800 */
[----:B------:R-:W-:-:S02]  /*8640*/  ULOP3.LUT UR23, URZ, UR18, URZ, 0x33, !UPT ;  /* 0x000000123f177292 */ /* 0x000fc4000f8e333f */
[----:B------:R-:W-:Y:S02]  /*8650*/  USHF.R.U64 UR18, UR10, UR17, UR12 ;  /* 0x000000110a127299 */ /* 0x000fe4000800120c */
[----:B------:R-:W-:Y:S01]  /*8660*/  USHF.R.U32.HI UR12, URZ, UR17, UR12 ;  /* 0x000000113f0c7299 */ /* 0x000fe2000801160c */
[----:B------:R-:W-:Y:S01]  /*8670*/  UMOV UR20, 0x1 ;  /* 0x0000000100147882 */ /* 0x000fe20000000000 */
[----:B------:R-:W-:Y:S02]  /*8680*/  UIADD3 UR14, -UR14, URZ, URZ ;  /* 0x0000003f0e0e7290 */ /* 0x000fe4000fffe13f */
[----:B------:R-:W-:Y:S02]  /*8690*/  USHF.L.U32 UR11, UR20, UR22, URZ ;  /* 0x00000016140b7299 */ /* 0x000fe4000800063f */
[----:B------:R-:W-:Y:S01]  /*86a0*/  USHF.R.U64 UR20, UR18, UR22, UR12 ;  /* 0x0000001612147299 */ /* 0x000fe2000800120c */
[----:B------:R-:W-:Y:S01]  /*86b0*/  ULDC UR15, c[0x0][0x144] ;  /* 0x00005100000f7ab9 */ /* 0x000fe20000000800 */
[----:B------:R-:W-:Y:S01]  /*86c0*/  ULDC UR8, c[0x0][0x600] ;  /* 0x0001800000087ab9 */ /* 0x000fe20000000800 */
[----:B------:R-:W-:-:S02]  /*86d0*/  UIADD3 UR21, -UR16, URZ, URZ ;  /* 0x0000003f10157290 */ /* 0x000fc4000fffe13f */
[----:B------:R-:W-:Y:S02]  /*86e0*/  USHF.R.U32.HI UR17, URZ, UR22, UR12 ;  /* 0x000000163f117299 */ /* 0x000fe4000801160c */
[----:B------:R-:W-:Y:S02]  /*86f0*/  UIADD3 UR9, UR8, -0x1, URZ ;  /* 0xffffffff08097890 */ /* 0x000fe4000fffe03f */
        /* <DEDUP_REMOVED lines=16> */
.L_x_292:
[----:B------:R-:W-:Y:S01]  /*8800*/  UISETP.NE.AND UP0, UPT, UR48, URZ, UPT ;  /* 0x0000003f3000728c */ /* 0x000fe2000bf05270 */
[----:B------:R-:W-:Y:S01]  /*8810*/  IMAD.MOV.U32 R0, RZ, RZ, 0x1 ;  /* 0x00000001ff007424 */ /* 0x000fe200078e00ff */
[----:B------:R-:W-:Y:S01]  /*8820*/  USHF.R.U64 UR4, UR16, UR24, UR17 ;  /* 0x0000001810047299 */ /* 0x000fe20008001211 */
[----:B------:R-:W-:Y:S01]  /*8830*/  IMAD.U32 R2, RZ, RZ, UR6 ;  /* 0x00000006ff027e24 */ /* 0x000fe2000f8e00ff */
[----:B------:R-:W-:Y:S02]  /*8840*/  ULOP3.LUT UR18, UR18, UR23, URZ, 0xc0, !UPT ;  /* 0x0000001712127292 */ /* 0x000fe4000f8ec03f */
[----:B------:R-:W-:Y:S02]  /*8850*/  UIADD3 UR5, -UR4, URZ, URZ ;  /* 0x0000003f04057290 */ /* 0x000fe4000fffe13f */
[----:B------:R-:W-:Y:S02]  /*8860*/  ULOP3.LUT UR9, UR10, UR9, URZ, 0xc0, !UPT ;  /* 0x000000090a097292 */ /* 0x000fe4000f8ec03f */
[----:B------:R-:W-:-:S02]  /*8870*/  UIMAD UR4, UR11, UR4, UR18 ;  /* 0x000000040b0472a4 */ /* 0x000fc4000f8e0212 */
[----:B------:R-:W-:Y:S02]  /*8880*/  @UP0 UIMAD UR22, UR26, UR21, UR19 ;  /* 0x000000151a1602a4 */ /* 0x000fe4000f8e0213 */
[----:B------:R-:W-:Y:S01]  /*8890*/  UIMAD UR5, UR5, UR25, UR20 ;  /* 0x00000019050572a4 */ /* 0x000fe2000f8e0214 */
[----:B------:R-:W-:Y:S02]  /*88a0*/  ULDC UR7, c[0x0][0x610] ;  /* 0x0001840000077ab9 */ /* 0x000fe40000000800 */
[----:B------:R-:W-:Y:S02]  /*88b0*/  UIMAD UR4, UR4, UR7, UR22 ;  /* 0x00000007040472a4 */ /* 0x000fe4000f8e0216 */
[----:B------:R-:W-:-:S04]  /*88c0*/  UIMAD UR5, UR5, UR8, UR9 ;  /* 0x00000008050572a4 */ /* 0x000fc8000f8e0209 */
[----:B------:R-:W-:Y:S02]  /*88d0*/  USEL UR7, UR5, UR4, !UP0 ;  /* 0x0000000405077287 */ /* 0x000fe4000c000000 */
[----:B------:R-:W-:-:S04]  /*88e0*/  USEL UR4, UR4, UR5, !UP0 ;  /* 0x0000000504047287 */ /* 0x000fc8000c000000 */
[----:B------:R-:W-:Y:S02]  /*88f0*/  IMAD.U32 R18, RZ, RZ, UR7 ;  /* 0x00000007ff127e24 */ /* 0x000fe4000f8e00ff */
[----:B------:R-:W-:-:S07]  /*8900*/  IMAD.U32 R19, RZ, RZ, UR4 ;  /* 0x00000004ff137e24 */ /* 0x000fce000f8e00ff */
.L_x_290:
[----:B------:R-:W-:Y:S02]  /*8910*/  LOP3.LUT P0, RZ, R0, 0xff, RZ, 0xc0, !PT ;  /* 0x000000ff00ff7812 */ /* 0x000fe4000780c0ff */
[----:B------:R-:W-:-:S11]  /*8920*/  LOP3.LUT R161, R161, 0x1, RZ, 0x3c, !PT ;  /* 0x00000001a1a17812 */ /* 0x000fd600078e3cff */
[----:B------:R-:W-:Y:S05]  /*8930*/  @P0 BRA `(.L_x_293) ;  /* 0xffffff8800ec0947 */ /* 0x000fea000383ffff */
[----:B------:R-:W-:Y:S05]  /*8940*/  EXIT ;  /* 0x000000000000794d */ /* 0x000fea0003800000 */
.L_x_12:
[----:B------:R-:W-:-:S08]  /*8950*/  ISETP.NE.AND P0, PT, RZ, UR8, PT ;  /* 0x00000008ff007c0c */ /* 0x000fd0000bf05270 */
[----:B-----5:R-:W0:-:S00]  /*8960*/  USETMAXREG.DEALLOC.CTAPOOL 0x28 ;  /* 0x00000028000079c8 */ /* 0x020e0000080e0500 */
[----:B------:R-:W-:Y:S05]  /*8970*/  @P0 EXIT ;  /* 0x000000000000094d */ /* 0x000fea0003800000 */
[----:B0-----:R-:W-:Y:S01]  /*8980*/  LOP3.LUT P0, RZ, R5, 0xff, RZ, 0xc0, !PT ;  /* 0x000000ff05ff7812 */ /* 0x001fe2000780c0ff */
[----:B------:R-:W-:Y:S02]  /*8990*/  IMAD.MOV.U32 R8, RZ, RZ, 0x1 ;  /* 0x00000001ff087424 */ /* 0x000fe400078e00ff */
[----:B------:R-:W-:-:S10]  /*89a0*/  IMAD.MOV.U32 R0, RZ, RZ, RZ ;  /* 0x000000ffff007224 */ /* 0x000fd400078e00ff */
[----:B------:R-:W-:Y:S05]  /*89b0*/  @!P0 BRA `(.L_x_294) ;  /* 0x0000000c001c8947 */ /* 0x000fea0003800000 */
[----:B------:R-:W-:Y:S01]  /*89c0*/  LOP3.LUT P0, RZ, R4, 0x1f, RZ, 0xc0, !PT ;  /* 0x0000001f04ff7812 */ /* 0x000fe2000780c0ff */
[----:B------:R-:W-:Y:S01]  /*89d0*/  ULDC UR5, c[0x0][0x658] ;  /* 0x0001960000057ab9 */ /* 0x000fe20000000800 */
[----:B------:R-:W-:Y:S01]  /*89e0*/  UMOV UR6, 0xffffffff ;  /* 0xffffffff00067882 */ /* 0x000fe20000000000 */
[----:B------:R-:W-:Y:S01]  /*89f0*/  BSSY B0, `(.L_x_294) ;  /* 0x00000c3000007945 */ /* 0x000fe20003800000 */
[----:B------:R-:W-:Y:S01]  /*8a00*/  USHF.L.U32 UR6, UR6, UR5, URZ ;  /* 0x0000000506067299 */ /* 0x000fe2000800063f */
[C---:B------:R-:W-:Y:S01]  /*8a10*/  ISETP.NE.AND P3, PT, R3.reuse, RZ, PT ;  /* 0x000000ff0300720c */ /* 0x040fe20003f65270 */
[----:B------:R-:W-:Y:S01]  /*8a20*/  IMAD.MOV.U32 R9, RZ, RZ, 0x1 ;  /* 0x00000001ff097424 */ /* 0x000fe200078e00ff */
[----:B------:R-:W-:Y:S01]  /*8a30*/  ISETP.NE.OR P0, PT, R3, RZ, !P0 ;  /* 0x000000ff0300720c */ /* 0x000fe20004705670 */
[----:B------:R-:W-:Y:S01]  /*8a40*/  IMAD.MOV.U32 R8, RZ, RZ, 0x1 ;  /* 0x00000001ff087424 */ /* 0x000fe200078e00ff */
[----:B------:R-:W-:Y:S01]  /*8a50*/  ULDC UR4, c[0x0][0x600] ;  /* 0x0001800000047ab9 */ /* 0x000fe20000000800 */
[----:B------:R-:W-:Y:S01]  /*8a60*/  IMAD.MOV.U32 R0, RZ, RZ, RZ ;  /* 0x000000ffff007224 */ /* 0x000fe200078e00ff */
[----:B------:R-:W-:Y:S01]  /*8a70*/  UMOV UR7, 0x1 ;  /* 0x0000000100077882 */ /* 0x000fe20000000000 */
[----:B------:R-:W-:-:S02]  /*8a80*/  UIADD3 UR19, UR42, 0x1, URZ ;  /* 0x000000012a137890 */ /* 0x000fc4000fffe03f */
[----:B------:R-:W-:Y:S02]  /*8a90*/  ULOP3.LUT UR22, UR40, 0x2, URZ, 0xfc, !UPT ;  /* 0x0000000228167892 */ /* 0x000fe4000f8efc3f */
[----:B------:R-:W-:Y:S02]  /*8aa0*/  UIADD3 UR4, UR4, -0x1, URZ ;  /* 0xffffffff04047890 */ /* 0x000fe4000fffe03f */
[----:B------:R-:W-:Y:S02]  /*8ab0*/  USHF.L.U32 UR5, UR7, UR5, URZ ;  /* 0x0000000507057299 */ /* 0x000fe4000800063f */
[----:B------:R-:W-:Y:S01]  /*8ac0*/  ULOP3.LUT UR6, URZ, UR6, URZ, 0x33, !UPT ;  /* 0x000000063f067292 */ /* 0x000fe2000f8e333f */
[----:B------:R-:W-:-:S11]  /*8ad0*/  ULDC.64 UR20, c[0x0][0x198] ;  /* 0x0000660000147ab9 */ /* 0x000fd60000000a00 */
.L_x_306:
[----:B------:R-:W-:-:S03]  /*8ae0*/  UMOV UR7, 0xffffffff ;  /* 0xffffffff00077882 */ /* 0x000fc60000000000 */
[----:B------:R-:W-:Y:S05]  /*8af0*/  BRA.DIV UR7, `(.L_x_295) ;  /* 0x0000000e079c7947 */ /* 0x000fea000b800000 */
[----:B------:R-:W-:-:S13]  /*8b00*/  ELECT P6, URZ, PT ;  /* 0x00000000003f782f */ /* 0x000fda00038c0000 */
.L_x_317:
[----:B------:R-:W0:Y:S01]  /*8b10*/  LDC R3, c[0x0][0x28c] ;  /* 0x0000a300ff037b82 */ /* 0x000e220000000800 */
[----:B------:R-:W-:Y:S01]  /*8b20*/  BSSY B1, `(.L_x_296) ;  /* 0x0000038000017945 */ /* 0x000fe20003800000 */
[----:B0-----:R-:W-:-:S13]  /*8b30*/  ISETP.LT.OR P6, PT, R3, 0x1, !P6 ;  /* 0x000000010300780c */ /* 0x001fda00077c1670 */
[----:B------:R-:W-:Y:S05]  /*8b40*/  @P6 BRA `(.L_x_297) ;  /* 0x0000000000d46947 */ /* 0x000fea0003800000 */
[----:B------:R-:W-:Y:S02]  /*8b50*/  IMAD.SHL.U32 R18, R18, 0x100, RZ ;  /* 0x0000010012127824 */ /* 0x000fe400078e00ff */
[----:B------:R-:W-:Y:S02]  /*8b60*/  IMAD.SHL.U32 R19, R19, 0x40, RZ ;  /* 0x0000004013137824 */ /* 0x000fe400078e00ff */
[----:B------:R-:W-:Y:S02]  /*8b70*/  IMAD.MOV.U32 R11, RZ, RZ, RZ ;  /* 0x000000ffff0b7224 */ /* 0x000fe400078e00ff */
[----:B------:R-:W-:Y:S02]  /*8b80*/  IMAD.U32 R12, RZ, RZ, UR19 ;  /* 0x00000013ff0c7e24 */ /* 0x000fe4000f8e00ff */
[----:B------:R-:W-:Y:S02]  /*8b90*/  IMAD.MOV.U32 R3, RZ, RZ, R8 ;  /* 0x000000ffff037224 */ /* 0x000fe400078e0008 */
[----:B------:R-:W-:-:S07]  /*8ba0*/  IMAD.MOV.U32 R4, RZ, RZ, R0 ;  /* 0x000000ffff047224 */ /* 0x000fce00078e0000 */
.L_x_301:
[----:B------:R-:W0:Y:S01]  /*8bb0*/  S2R R6, SR_CgaCtaId ;  /* 0x0000000000067919 */ /* 0x000e220000008800 */
[----:B------:R-:W-:-:S04]  /*8bc0*/  MOV R5, 0x400 ;  /* 0x0000040000057802 */ /* 0x000fc80000000f00 */
[----:B0-----:R-:W-:Y:S02]  /*8bd0*/  LEA R7, R6, R5, 0x18 ;  /* 0x0000000506077211 */ /* 0x001fe400078ec0ff */
[----:B------:R-:W-:Y:S01]  /*8be0*/  SHF.L.U32 R5, R3, 0x1f, RZ ;  /* 0x0000001f03057819 */ /* 0x000fe200000006ff */
[----:B------:R-:W0:Y:S02]  /*8bf0*/  @!P3 LDC R6, c[0x0][0x500] ;  /* 0x00014000ff06bb82 */ /* 0x000e240000000800 */
[----:B------:R-:W-:-:S04]  /*8c00*/  IMAD R10, R4, 0x8, R7 ;  /* 0x00000008040a7824 */ /* 0x000fc800078e0207 */
[----:B------:R-:W1:Y:S02]  /*8c10*/  SYNCS.PHASECHK.TRANS64.TRYWAIT P1, [R10+URZ+0x10], R5 ;  /* 0x000010050a0075a7 */ /* 0x000e64000802017f */
[----:B-1----:R-:W-:Y:S05]  /*8c20*/  @!P1 BRA `(.L_x_298) ;  /* 0x0000000c00709947 */ /* 0x002fea0003800000 */
.L_x_318:
[----:B------:R-:W-:Y:S01]  /*8c30*/  UPRMT UR7, UR22, 0x9910, URZ ;  /* 0x0000991016077896 */ /* 0x000fe2000800003f */
[----:B0-----:R0:W-:Y:S03]  /*8c40*/  @!P3 SYNCS.ARRIVE.TRANS64 RZ, [R10+URZ], R6 ;  /* 0x000000060affb9a7 */ /* 0x0011e6000800003f */
[----:B------:R-:W-:-:S06]  /*8c50*/  UISETP.NE.AND UP0, UPT, UR7, 0x2, UPT ;  /* 0x000000020700788c */ /* 0x000fcc000bf05270 */
[----:B------:R-:W-:-:S13]  /*8c60*/  PLOP3.LUT P1, PT, PT, PT, UP0, 0x80, 0x0 ;  /* 0x000000000000781c */ /* 0x000fda0003f2f008 */
[----:B0-----:R-:W-:Y:S05]  /*8c70*/  @P1 BRA `(.L_x_299) ;  /* 0x0000000000041947 */ /* 0x001fea0003800000 */
[----:B------:R-:W-:Y:S01]  /*8c80*/  BPT.TRAP 0x1 ;  /* 0x000000040000795c */ /* 0x000fe20000300000 */
.L_x_299:
[----:B------:R-:W-:Y:S05]  /*8c90*/  @P0 BRA `(.L_x_300) ;  /* 0x0000000000040947 */ /* 0x000fea0003800000 */
[----:B------:R-:W-:Y:S01]  /*8ca0*/  BPT.TRAP 0x1 ;  /* 0x000000040000795c */ /* 0x000fe20000300000 */
.L_x_300:
[--C-:B-1----:R-:W-:Y:S01]  /*8cb0*/  IMAD R5, R4, 0x1000, R7.reuse ;  /* 0x0000100004057824 */ /* 0x102fe200078e0207 */
[----:B------:R-:W-:Y:S01]  /*8cc0*/  R2UR UR9, R10 ;  /* 0x000000000a0972ca */ /* 0x000fe200000e0000 */
[----:B------:R-:W-:Y:S01]  /*8cd0*/  IMAD R7, R4, 0x4000, R7 ;  /* 0x0000400004077824 */ /* 0x000fe200078e0207 */
[----:B------:R-:W-:Y:S01]  /*8ce0*/  UIADD3 UR14, UP0, UR20, 0xf0, URZ ;  /* 0x000000f0140e7890 */ /* 0x000fe2000ff1e03f */
[----:B------:R-:W-:Y:S01]  /*8cf0*/  VIADD R12, R12, 0xffffffff ;  /* 0xffffffff0c0c7836 */ /* 0x000fe20000000000 */
[----:B------:R-:W-:Y:S01]  /*8d00*/  R2UR UR7, R5 ;  /* 0x00000000050772ca */ /* 0x000fe200000e0000 */
[----:B------:R-:W-:Y:S01]  /*8d10*/  UIADD3 UR24, UP1, UR20, 0x1f0, URZ ;  /* 0x000001f014187890 */ /* 0x000fe2000ff3e03f */
[----:B------:R-:W-:Y:S01]  /*8d20*/  R2UR UR8, R7 ;  /* 0x00000000070872ca */ /* 0x000fe200000e0000 */
[----:B------:R-:W-:Y:S01]  /*8d30*/  UIADD3.X UR15, URZ, UR21, URZ, UP0, !UPT ;  /* 0x000000153f0f7290 */ /* 0x000fe200087fe43f */
[----:B------:R-:W-:Y:S01]  /*8d40*/  R2UR UR11, R19 ;  /* 0x00000000130b72ca */ /* 0x000fe200000e0000 */
[----:B------:R-:W-:Y:S01]  /*8d50*/  VIADD R4, R4, 0x1 ;  /* 0x0000000104047836 */ /* 0x000fe20000000000 */
[C---:B------:R-:W-:Y:S01]  /*8d60*/  R2UR UR10, R11.reuse ;  /* 0x000000000b0a72ca */ /* 0x040fe200000e0000 */
[----:B------:R-:W-:Y:S01]  /*8d70*/  UIADD3.X UR25, URZ, UR21, URZ, UP1, !UPT ;  /* 0x000000153f197290 */ /* 0x000fe20008ffe43f */
[----:B------:R-:W-:Y:S01]  /*8d80*/  R2UR UR12, R2 ;  /* 0x00000000020c72ca */ /* 0x000fe200000e0000 */
[----:B------:R-:W-:Y:S01]  /*8d90*/  UMOV UR16, 0x0 ;  /* 0x0000000000107882 */ /* 0x000fe20000000000 */
[----:B------:R-:W-:Y:S01]  /*8da0*/  R2UR UR18, R18 ;  /* 0x00000000121272ca */ /* 0x000fe200000e0000 */
[----:B------:R-:W-:Y:S01]  /*8db0*/  UMOV UR17, 0x10000000 ;  /* 0x1000000000117882 */ /* 0x000fe20000000000 */
[----:B------:R-:W-:Y:S01]  /*8dc0*/  ISETP.GT.AND P2, PT, R12, 0x1, PT ;  /* 0x000000010c00780c */ /* 0x000fe20003f44270 */
[----:B------:R-:W-:Y:S01]  /*8dd0*/  UIADD3 UR7, UR7, 0x100, URZ ;  /* 0x0000010007077890 */ /* 0x000fe2000fffe03f */
[----:B------:R-:W-:Y:S01]  /*8de0*/  ISETP.NE.AND P1, PT, R4, 0x2, PT ;  /* 0x000000020400780c */ /* 0x000fe20003f25270 */
[----:B------:R-:W-:Y:S01]  /*8df0*/  UIADD3 UR13, UR8, 0x2100, URZ ;  /* 0x00002100080d7890 */ /* 0x000fe2000fffe03f */
[----:B------:R-:W-:-:S02]  /*8e00*/  VIADD R11, R11, 0x40 ;  /* 0x000000400b0b7836 */ /* 0x000fc40000000000 */
[----:B------:R-:W-:Y:S02]  /*8e10*/  SEL R6, RZ, 0x1, P1 ;  /* 0x00000001ff067807 */ /* 0x000fe40000800000 */
[----:B------:R-:W-:Y:S01]  /*8e20*/  UMOV UR8, UR7 ;  /* 0x0000000700087c82 */ /* 0x000fe20008000000 */
[----:B------:R-:W-:Y:S01]  /*8e30*/  SEL R4, R4, RZ, P1 ;  /* 0x000000ff04047207 */ /* 0x000fe20000800000 */
[----:B------:R0:W-:Y:S01]  /*8e40*/  UTMALDG.3D [UR8], [UR14], desc[UR16] ;  /* 0x000010080e0075b4 */ /* 0x0001e20008011000 */
[----:B------:R-:W-:Y:S01]  /*8e50*/  LOP3.LUT R3, R3, R6, RZ, 0x3c, !PT ;  /* 0x0000000603037212 */ /* 0x000fe200078e3cff */
[----:B0-----:R-:W-:Y:S01]  /*8e60*/  UMOV UR8, UR13 ;  /* 0x0000000d00087c82 */ /* 0x001fe20008000000 */
[----:B------:R-:W-:Y:S02]  /*8e70*/  UMOV UR11, UR18 ;  /* 0x00000012000b7c82 */ /* 0x000fe40008000000 */
[----:B------:R0:W-:Y:S02]  /*8e80*/  UTMALDG.3D [UR8], [UR24], desc[UR16] ;  /* 0x00001008180075b4 */ /* 0x0001e40008011000 */
[----:B0-----:R-:W-:Y:S05]  /*8e90*/  @P2 BRA `(.L_x_301) ;  /* 0xfffffffc00442947 */ /* 0x001fea000383ffff */
.L_x_297:
[----:B------:R-:W-:Y:S05]  /*8ea0*/  BSYNC B1 ;  /* 0x0000000000017941 */ /* 0x000fea0003800000 */
.L_x_296:
[----:B------:R-:W-:Y:S01]  /*8eb0*/  LOP3.LUT P4, RZ, R9, 0xff, RZ, 0xc0, !PT ;  /* 0x000000ff09ff7812 */ /* 0x000fe2000788c0ff */
[----:B------:R-:W-:Y:S01]  /*8ec0*/  VIADD R0, R0, UR42 ;  /* 0x0000002a00007c36 */ /* 0x000fe20008000000 */
[----:B------:R-:W-:Y:S01]  /*8ed0*/  ULDC.64 UR8, c[0x0][0x650] ;  /* 0x0001940000087ab9 */ /* 0x000fe20000000a00 */
[----:B------:R-:W-:Y:S01]  /*8ee0*/  BSSY B1, `(.L_x_302) ;  /* 0x0000071000017945 */ /* 0x000fe20003800000 */
[----:B------:R-:W-:Y:S01]  /*8ef0*/  IMAD.MOV.U32 R19, RZ, RZ, -0x1 ;  /* 0xffffffffff137424 */ /* 0x000fe200078e00ff */
[----:B------:R-:W-:Y:S01]  /*8f00*/  PRMT R9, RZ, 0x7610, R9 ;  /* 0x00007610ff097816 */ /* 0x000fe20000000009 */
[----:B------:R-:W-:Y:S01]  /*8f10*/  IMAD.MOV.U32 R18, RZ, RZ, -0x1 ;  /* 0xffffffffff127424 */ /* 0x000fe200078e00ff */
[C---:B------:R-:W-:Y:S02]  /*8f20*/  ISETP.GT.U32.AND P1, PT, R0.reuse, 0x1, PT ;  /* 0x000000010000780c */ /* 0x040fe40003f24070 */
[----:B------:R-:W-:Y:S02]  /*8f30*/  SHF.R.U32.HI R2, RZ, 0x1, R0 ;  /* 0x00000001ff027819 */ /* 0x000fe40000011600 */
[----:B------:R-:W-:-:S02]  /*8f40*/  LOP3.LUT R0, R0, 0x1, RZ, 0xc0, !PT ;  /* 0x0000000100007812 */ /* 0x000fc400078ec0ff */
[----:B------:R-:W0:Y:S01]  /*8f50*/  @P4 S2R R4, SR_CgaCtaId ;  /* 0x0000000000044919 */ /* 0x000e220000008800 */
[----:B------:R-:W-:Y:S02]  /*8f60*/  @P4 MOV R3, 0x400 ;  /* 0x0000040000034802 */ /* 0x000fe40000000f00 */
[----:B------:R-:W-:-:S04]  /*8f70*/  LOP3.LUT R2, R2, 0x1, RZ, 0xc0, !PT ;  /* 0x0000000102027812 */ /* 0x000fc800078ec0ff */
[----:B------:R-:W-:Y:S02]  /*8f80*/  ISETP.NE.U32.AND P2, PT, R2, 0x1, PT ;  /* 0x000000010200780c */ /* 0x000fe40003f45070 */
[----:B0-----:R-:W-:Y:S01]  /*8f90*/  @P4 LEA R3, R4, R3, 0x18 ;  /* 0x0000000304034211 */ /* 0x001fe200078ec0ff */
[----:B------:R-:W-:-:S03]  /*8fa0*/  IMAD.U32 R4, RZ, RZ, UR42 ;  /* 0x0000002aff047e24 */ /* 0x000fc6000f8e00ff */
[----:B------:R0:W-:Y:S01]  /*8fb0*/  @P4 SYNCS.ARRIVE.TRANS64.A1T0 RZ, [R3+URZ+0x58], RZ ;  /* 0x000058ff03ff49a7 */ /* 0x0001e2000810003f */
[----:B------:R-:W-:Y:S02]  /*8fc0*/  IADD3 R16, P4, R16, UR36, RZ ;  /* 0x0000002410107c10 */ /* 0x000fe4000ff9e0ff */
[----:B------:R-:W-:Y:S02]  /*8fd0*/  ISETP.LT.U32.AND P1, PT, R4, 0x2, P1 ;  /* 0x000000020400780c */ /* 0x000fe40000f21070 */
[----:B------:R-:W-:Y:S02]  /*8fe0*/  IADD3.X R17, R17, UR41, RZ, P4, !PT ;  /* 0x0000002911117c10 */ /* 0x000fe4000a7fe4ff */
[----:B------:R-:W-:Y:S02]  /*8ff0*/  ISETP.GE.U32.AND P4, PT, R16, UR8, PT ;  /* 0x0000000810007c0c */ /* 0x000fe4000bf86070 */
[----:B0-----:R-:W-:Y:S02]  /*9000*/  SEL R3, RZ, 0x1, !P1 ;  /* 0x00000001ff037807 */ /* 0x001fe40004800000 */
[----:B------:R-:W-:-:S02]  /*9010*/  ISETP.GE.U32.AND.EX P1, PT, R17, UR9, PT, P4 ;  /* 0x0000000911007c0c */ /* 0x000fc4000bf26140 */
[----:B------:R-:W-:-:S04]  /*9020*/  ISETP.GT.U32.AND P2, PT, R4, 0x1, !P2 ;  /* 0x000000010400780c */ /* 0x000fc80005744070 */
[----:B------:R-:W-:-:S04]  /*9030*/  SEL R2, RZ, 0x1, !P2 ;  /* 0x00000001ff027807 */ /* 0x000fc80005000000 */
[--C-:B------:R-:W-:Y:S01]  /*9040*/  LOP3.LUT R8, R2, R8, R3.reuse, 0x96, !PT ;  /* 0x0000000802087212 */ /* 0x100fe200078e9603 */
[----:B------:R-:W-:Y:S01]  /*9050*/  IMAD.MOV.U32 R2, RZ, RZ, -0x1 ;  /* 0xffffffffff027424 */ /* 0x000fe200078e00ff */
[----:B------:R-:W-:Y:S01]  /*9060*/  PRMT R3, RZ, 0x7610, R3 ;  /* 0x00007610ff037816 */ /* 0x000fe20000000003 */
[----:B------:R-:W-:Y:S06]  /*9070*/  @P1 BRA `(.L_x_303) ;  /* 0x00000004005c1947 */ /* 0x000fec0003800000 */
[----:B------:R-:W0:Y:S01]  /*9080*/  S2UR UR7, SR_CTAID.X ;  /* 0x00000000000779c3 */ /* 0x000e220000002500 */
[----:B------:R-:W-:Y:S01]  /*9090*/  ULDC.64 UR8, c[0x0][0x628] ;  /* 0x00018a0000087ab9 */ /* 0x000fe20000000a00 */
[----:B------:R-:W-:Y:S01]  /*90a0*/  ULDC UR10, c[0x0][0x150] ;  /* 0x00005400000a7ab9 */ /* 0x000fe20000000800 */
[----:B------:R-:W-:Y:S01]  /*90b0*/  ISETP.NE.U32.AND P1, PT, RZ, UR8, PT ;  /* 0x00000008ff007c0c */ /* 0x000fe2000bf25070 */
[----:B------:R-:W-:Y:S01]  /*90c0*/  ULDC UR11, c[0x0][0x630] ;  /* 0x00018c00000b7ab9 */ /* 0x000fe20000000800 */
[----:B------:R-:W-:Y:S01]  /*90d0*/  ULDC UR13, c[0x0][0x154] ;  /* 0x00005500000d7ab9 */ /* 0x000fe20000000800 */
[----:B------:R-:W-:Y:S01]  /*90e0*/  IMAD.MOV.U32 R2, RZ, RZ, R16 ;  /* 0x000000ffff027224 */ /* 0x000fe200078e0010 */
[----:B------:R-:W-:Y:S01]  /*90f0*/  ISETP.NE.AND.EX P1, PT, RZ, UR9, PT, P1 ;  /* 0x00000009ff007c0c */ /* 0x000fe2000bf25310 */
[----:B------:R-:W1:Y:S01]  /*9100*/  S2UR UR12, SR_CTAID.Y ;  /* 0x00000000000c79c3 */ /* 0x000e620000002600 */
[----:B0-----:R-:W-:-:S05]  /*9110*/  I2FP.F32.U32 R3, UR7 ;  /* 0x0000000700037c45 */ /* 0x001fca0008201000 */
[----:B------:R-:W-:Y:S01]  /*9120*/  FMUL R12, R3, UR10 ;  /* 0x0000000a030c7c20 */ /* 0x000fe20008400000 */
[----:B------:R-:W-:-:S05]  /*9130*/  IMAD.MOV.U32 R3, RZ, RZ, R17 ;  /* 0x000000ffff037224 */ /* 0x000fca00078e0011 */
[----:B------:R-:W-:Y:S05]  /*9140*/  @!P1 BRA `(.L_x_304) ;  /* 0x0000000000289947 */ /* 0x000fea0003800000 */
[----:B------:R-:W-:Y:S02]  /*9150*/  ULDC UR10, c[0x0][0x634] ;  /* 0x00018d00000a7ab9 */ /* 0x000fe40000000800 */
[----:B------:R-:W-:-:S05]  /*9160*/  IADD3 R7, P1, R16, UR10, RZ ;  /* 0x0000000a10077c10 */ /* 0x000fca000ff3e0ff */
[----:B------:R-:W-:-:S04]  /*9170*/  IMAD.X R11, RZ, RZ, R17, P1 ;  /* 0x000000ffff0b7224 */ /* 0x000fc800008e0611 */
[----:B------:R-:W-:-:S04]  /*9180*/  IMAD.WIDE.U32 R4, R11, UR8, RZ ;  /* 0x000000080b047c25 */ /* 0x000fc8000f8e00ff */
[----:B------:R-:W-:-:S04]  /*9190*/  IMAD.WIDE.U32 R4, P1, R7, UR9, R4 ;  /* 0x0000000907047c25 */ /* 0x000fc8000f820004 */
[----:B------:R-:W-:-:S04]  /*91a0*/  IMAD.WIDE.U32 R6, R7, UR8, RZ ;  /* 0x0000000807067c25 */ /* 0x000fc8000f8e00ff */
[----:B------:R-:W-:Y:S01]  /*91b0*/  IMAD.X R3, RZ, RZ, RZ, P1 ;  /* 0x000000ffff037224 */ /* 0x000fe200008e06ff */
[----:B------:R-:W-:Y:S01]  /*91c0*/  IADD3 RZ, P1, R7, R4, RZ ;  /* 0x0000000407ff7210 */ /* 0x000fe20007f3e0ff */
[----:B------:R-:W-:-:S04]  /*91d0*/  IMAD.MOV.U32 R2, RZ, RZ, R5 ;  /* 0x000000ffff027224 */ /* 0x000fc800078e0005 */
[----:B------:R-:W-:-:S08]  /*91e0*/  IMAD.WIDE.U32.X R2, R11, UR9, R2, P1 ;  /* 0x000000090b027c25 */ /* 0x000fd000088e0402 */
.L_x_304:
[--C-:B------:R-:W-:Y:S01]  /*91f0*/  SHF.R.U64 R10, R2, UR11, R3.reuse ;  /* 0x0000000b020a7c19 */ /* 0x100fe20008001203 */
[----:B------:R-:W0:Y:S01]  /*9200*/  F2I.U32.TRUNC.NTZ R12, R12 ;  /* 0x0000000c000c7305 */ /* 0x000e22000020f000 */
[----:B------:R-:W-:Y:S01]  /*9210*/  SHF.R.U32.HI R2, RZ, UR11, R3 ;  /* 0x0000000bff027c19 */ /* 0x000fe20008011603 */
[----:B------:R-:W-:Y:S01]  /*9220*/  ULDC.64 UR8, c[0x0][0x620] ;  /* 0x0001880000087ab9 */ /* 0x000fe20000000a00 */
[----:B------:R-:W-:Y:S01]  /*9230*/  IADD3 R5, P1, RZ, -R10, RZ ;  /* 0x8000000aff057210 */ /* 0x000fe20007f3e0ff */
[----:B------:R-:W-:Y:S01]  /*9240*/  ULDC.64 UR14, c[0x0][0x640] ;  /* 0x00019000000e7ab9 */ /* 0x000fe20000000a00 */
[----:B-1----:R-:W-:Y:S01]  /*9250*/  I2FP.F32.U32 R4, UR12 ;  /* 0x0000000c00047c45 */ /* 0x002fe20008201000 */
[----:B------:R-:W1:Y:S01]  /*9260*/  LDC R14, c[0x0][0x610] ;  /* 0x00018400ff0e7b82 */ /* 0x000e620000000800 */
[----:B------:R-:W-:Y:S01]  /*9270*/  ULDC UR11, c[0x0][0x658] ;  /* 0x00019600000b7ab9 */ /* 0x000fe20000000800 */
[----:B------:R-:W-:Y:S01]  /*9280*/  IMAD.X R2, RZ, RZ, ~R2, P1 ;  /* 0x000000ffff027224 */ /* 0x000fe200008e0e02 */
[----:B------:R-:W-:Y:S01]  /*9290*/  ISETP.NE.U32.AND P1, PT, RZ, UR14, PT ;  /* 0x0000000eff007c0c */ /* 0x000fe2000bf25070 */
[----:B------:R-:W-:Y:S01]  /*92a0*/  FMUL R6, R4, UR13 ;  /* 0x0000000d04067c20 */ /* 0x000fe20008400000 */
[----:B------:R-:W-:Y:S01]  /*92b0*/  ULDC UR13, c[0x0][0x648] ;  /* 0x00019200000d7ab9 */ /* 0x000fe20000000800 */
[----:B------:R-:W-:Y:S01]  /*92c0*/  IMAD R4, R2, UR8, RZ ;  /* 0x0000000802047c24 */ /* 0x000fe2000f8e02ff */
[----:B------:R-:W-:Y:S01]  /*92d0*/  ISETP.NE.AND.EX P1, PT, RZ, UR15, PT, P1 ;  /* 0x0000000fff007c0c */ /* 0x000fe2000bf25310 */
[C---:B------:R-:W-:Y:S01]  /*92e0*/  IMAD.WIDE.U32 R2, R5.reuse, UR8, R16 ;  /* 0x0000000805027c25 */ /* 0x040fe2000f8e0010 */
[----:B0-----:R-:W-:Y:S01]  /*92f0*/  R2UR UR8, R12 ;  /* 0x000000000c0872ca */ /* 0x001fe200000e0000 */
[----:B------:R-:W0:Y:S02]  /*9300*/  F2I.U32.TRUNC.NTZ R6, R6 ;  /* 0x0000000600067305 */ /* 0x000e24000020f000 */
[----:B------:R-:W-:Y:S01]  /*9310*/  IMAD R5, R5, UR9, R4 ;  /* 0x0000000905057c24 */ /* 0x000fe2000f8e0204 */
[----:B------:R-:W-:-:S03]  /*9320*/  ULDC UR9, c[0x0][0x618] ;  /* 0x0001860000097ab9 */ /* 0x000fc60000000800 */
[----:B------:R-:W-:-:S05]  /*9330*/  IMAD.IADD R3, R3, 0x1, R5 ;  /* 0x0000000103037824 */ /* 0x000fca00078e0205 */
[--C-:B------:R-:W-:Y:S02]  /*9340*/  SHF.R.U64 R12, R2, UR9, R3.reuse ;  /* 0x00000009020c7c19 */ /* 0x100fe40008001203 */
[----:B------:R-:W-:Y:S01]  /*9350*/  SHF.R.U32.HI R3, RZ, UR9, R3 ;  /* 0x00000009ff037c19 */ /* 0x000fe20008011603 */
[----:B------:R-:W-:Y:S01]  /*9360*/  ULDC UR9, c[0x0][0x608] ;  /* 0x0001820000097ab9 */ /* 0x000fe20000000800 */
[----:B0-----:R-:W-:Y:S02]  /*9370*/  R2UR UR10, R6 ;  /* 0x00000000060a72ca */ /* 0x001fe400000e0000 */
[--C-:B------:R-:W-:Y:S02]  /*9380*/  SHF.R.U64 R13, R12, UR9, R3.reuse ;  /* 0x000000090c0d7c19 */ /* 0x100fe40008001203 */
[----:B------:R-:W-:Y:S01]  /*9390*/  SHF.R.U32.HI R2, RZ, UR9, R3 ;  /* 0x00000009ff027c19 */ /* 0x000fe20008011603 */
[----:B------:R-:W-:-:S03]  /*93a0*/  UIADD3 UR9, -UR8, URZ, URZ ;  /* 0x0000003f08097290 */ /* 0x000fc6000fffe13f */
[--C-:B------:R-:W-:Y:S01]  /*93b0*/  SHF.R.U64 R15, R13, UR11, R2.reuse ;  /* 0x0000000b0d0f7c19 */ /* 0x100fe20008001202 */
[----:B------:R-:W-:Y:S01]  /*93c0*/  ULDC UR8, c[0x0][0x144] ;  /* 0x0000510000087ab9 */ /* 0x000fe20000000800 */
[----:B------:R-:W-:-:S03]  /*93d0*/  SHF.R.U32.HI R3, RZ, UR11, R2 ;  /* 0x0000000bff037c19 */ /* 0x000fc60008011602 */
[----:B------:R-:W-:Y:S01]  /*93e0*/  IMAD.MOV.U32 R2, RZ, RZ, R15 ;  /* 0x000000ffff027224 */ /* 0x000fe200078e000f */
[----:B------:R-:W-:Y:S06]  /*93f0*/  @!P1 BRA `(.L_x_305) ;  /* 0x0000000000289947 */ /* 0x000fec0003800000 */
        /* <DEDUP_REMOVED lines=10> */
.L_x_305:
[----:B------:R-:W-:Y:S01]  /*94a0*/  UISETP.NE.AND UP0, UPT, UR48, URZ, UPT ;  /* 0x0000003f3000728c */ /* 0x000fe2000bf05270 */
[----:B------:R-:W-:Y:S01]  /*94b0*/  SHF.R.U64 R3, R2, UR13, R3 ;  /* 0x0000000d02037c19 */ /* 0x000fe20008001203 */
[----:B------:R-:W-:Y:S01]  /*94c0*/  UIADD3 UR10, -UR10, URZ, URZ ;  /* 0x0000003f0a0a7290 */ /* 0x000fe2000fffe13f */
[----:B------:R-:W-:Y:S01]  /*94d0*/  LOP3.LUT R2, R13, UR6, RZ, 0xc0, !PT ;  /* 0x000000060d027c12 */ /* 0x000fe2000f8ec0ff */
[----:B------:R-:W-:Y:S02]  /*94e0*/  UIMAD UR7, UR8, UR9, UR7 ;  /* 0x00000009080772a4 */ /* 0x000fe4000f8e0207 */
[----:B------:R-:W-:Y:S01]  /*94f0*/  IMAD.MOV R4, RZ, RZ, -R3 ;  /* 0x000000ffff047224 */ /* 0x000fe200078e0a03 */
[----:B------:R-:W-:Y:S01]  /*9500*/  ULDC UR8, c[0x0][0x148] ;  /* 0x0000520000087ab9 */ /* 0x000fe20000000800 */
[----:B------:R-:W-:Y:S01]  /*9510*/  IMAD R19, R3, UR5, R2 ;  /* 0x0000000503137c24 */ /* 0x000fe2000f8e0202 */
[----:B------:R-:W-:Y:S02]  /*9520*/  LOP3.LUT R3, R12, UR4, RZ, 0xc0, !PT ;  /* 0x000000040c037c12 */ /* 0x000fe4000f8ec0ff */
[----:B------:R-:W-:Y:S01]  /*9530*/  @UP0 UIMAD UR7, UR8, UR10, UR12 ;  /* 0x0000000a080702a4 */ /* 0x000fe2000f8e020c */
[----:B------:R-:W-:-:S02]  /*9540*/  PLOP3.LUT P1, PT, PT, PT, UP0, 0x80, 0x0 ;  /* 0x000000000000781c */ /* 0x000fc40003f2f008 */
[----:B------:R-:W-:Y:S02]  /*9550*/  ULDC UR8, c[0x0][0x638] ;  /* 0x00018e0000087ab9 */ /* 0x000fe40000000800 */
[----:B------:R-:W-:Y:S02]  /*9560*/  IMAD R2, R4, UR8, R15 ;  /* 0x0000000804027c24 */ /* 0x000fe4000f8e020f */
[----:B-1----:R-:W-:Y:S01]  /*9570*/  IMAD R19, R19, R14, UR7 ;  /* 0x0000000713137e24 */ /* 0x002fe2000f8e020e */
[----:B------:R-:W-:Y:S01]  /*9580*/  ULDC UR7, c[0x0][0x600] ;  /* 0x0001800000077ab9 */ /* 0x000fe20000000800 */
[----:B------:R-:W-:Y:S02]  /*9590*/  IMAD.MOV.U32 R4, RZ, RZ, 0x1 ;  /* 0x00000001ff047424 */ /* 0x000fe400078e00ff */
[----:B------:R-:W-:-:S03]  /*95a0*/  IMAD R2, R2, UR7, R3 ;  /* 0x0000000702027c24 */ /* 0x000fc6000f8e0203 */
[----:B------:R-:W-:Y:S02]  /*95b0*/  PRMT R3, R4, 0x7610, R3 ;  /* 0x0000761004037816 */ /* 0x000fe40000000003 */
[----:B------:R-:W-:Y:S02]  /*95c0*/  SEL R18, R2, R19, !P1 ;  /* 0x0000001302127207 */ /* 0x000fe40004800000 */
[----:B------:R-:W-:Y:S01]  /*95d0*/  SEL R19, R19, R2, !P1 ;  /* 0x0000000213137207 */ /* 0x000fe20004800000 */
[----:B------:R-:W-:-:S07]  /*95e0*/  IMAD.MOV.U32 R2, RZ, RZ, R10 ;  /* 0x000000ffff027224 */ /* 0x000fce00078e000a */
.L_x_303:
[----:B------:R-:W-:Y:S05]  /*95f0*/  BSYNC B1 ;  /* 0x0000000000017941 */ /* 0x000fea0003800000 */
.L_x_302:
[----:B------:R-:W-:-:S13]  /*9600*/  LOP3.LUT P1, RZ, R3, 0xff, RZ, 0xc0, !PT ;  /* 0x000000ff03ff7812 */ /* 0x000fda000782c0ff */
[----:B------:R-:W-:Y:S05]  /*9610*/  @P1 BRA `(.L_x_306) ;  /* 0xfffffff400301947 */ /* 0x000fea000383ffff */
[----:B------:R-:W-:Y:S05]  /*9620*/  BSYNC B0 ;  /* 0x0000000000007941 */ /* 0x000fea0003800000 */
.L_x_294:
[----:B------:R-:W-:-:S03]  /*9630*/  UMOV UR7, 0xffffffff ;  /* 0xffffffff00077882 */ /* 0x000fc60000000000 */
[----:B------:R-:W-:Y:S05]  /*9640*/  BRA.DIV UR7, `(.L_x_307) ;  /* 0x0000000207fc7947 */ /* 0x000fea000b800000 */
[----:B------:R-:W-:-:S13]  /*9650*/  ELECT P6, URZ, PT ;  /* 0x00000000003f782f */ /* 0x000fda00038c0000 */
.L_x_321:
[----:B------:R-:W-:Y:S04]  /*9660*/  BSSY B0, `(.L_x_308) ;  /* 0x000001a000007945 */ /* 0x000fe80003800000 */
[----:B------:R-:W-:Y:S05]  /*9670*/  @!P6 BRA `(.L_x_309) ;  /* 0x000000000060e947 */ /* 0x000fea0003800000 */
[----:B------:R-:W-:-:S04]  /*9680*/  ULOP3.LUT UR7, UR40, 0x2, URZ, 0xfc, !UPT ;  /* 0x0000000228077892 */ /* 0x000fc8000f8efc3f */
[----:B------:R-:W-:-:S06]  /*9690*/  UISETP.NE.AND UP0, UPT, UR7, 0x3, UPT ;  /* 0x000000030700788c */ /* 0x000fcc000bf05270 */
[----:B------:R-:W-:-:S13]  /*96a0*/  PLOP3.LUT P0, PT, PT, PT, UP0, 0x80, 0x0 ;  /* 0x000000000000781c */ /* 0x000fda0003f0f008 */
[----:B------:R-:W-:Y:S05]  /*96b0*/  @!P0 BRA `(.L_x_310) ;  /* 0x0000000000048947 */ /* 0x000fea0003800000 */
[----:B------:R-:W-:Y:S01]  /*96c0*/  BPT.TRAP 0x1 ;  /* 0x000000040000795c */ /* 0x000fe20000300000 */
.L_x_310:
[----:B------:R-:W0:Y:S01]  /*96d0*/  S2R R3, SR_CgaCtaId ;  /* 0x0000000000037919 */ /* 0x000e220000008800 */
[----:B------:R-:W-:-:S04]  /*96e0*/  MOV R2, 0x400 ;  /* 0x0000040000027802 */ /* 0x000fc80000000f00 */
[----:B0-----:R-:W-:Y:S02]  /*96f0*/  LEA R3, R3, R2, 0x18 ;  /* 0x0000000203037211 */ /* 0x001fe400078ec0ff */
[----:B------:R-:W-:-:S03]  /*9700*/  SHF.L.U32 R2, R8, 0x1f, RZ ;  /* 0x0000001f08027819 */ /* 0x000fc600000006ff */
[----:B------:R-:W-:-:S04]  /*9710*/  VIADD R3, R3, 0x10 ;  /* 0x0000001003037836 */ /* 0x000fc80000000000 */
[C---:B------:R-:W-:Y:S02]  /*9720*/  IMAD R7, R0.reuse, 0x8, R3 ;  /* 0x0000000800077824 */ /* 0x040fe400078e0203 */
[----:B------:R-:W-:Y:S02]  /*9730*/  VIADD R0, R0, 0x1 ;  /* 0x0000000100007836 */ /* 0x000fe40000000000 */
[----:B------:R-:W0:Y:S03]  /*9740*/  SYNCS.PHASECHK.TRANS64.TRYWAIT P0, [R7+URZ], R2 ;  /* 0x00000002070075a7 */ /* 0x000e26000800017f */
[----:B------:R-:W-:-:S04]  /*9750*/  ISETP.NE.AND P1, PT, R0, 0x2, PT ;  /* 0x000000020000780c */ /* 0x000fc80003f25270 */
[----:B------:R-:W-:Y:S02]  /*9760*/  SEL R5, RZ, 0x1, P1 ;  /* 0x00000001ff057807 */ /* 0x000fe40000800000 */
[----:B------:R-:W-:Y:S02]  /*9770*/  SEL R0, R0, RZ, P1 ;  /* 0x000000ff00007207 */ /* 0x000fe40000800000 */
[----:B------:R-:W-:Y:S01]  /*9780*/  LOP3.LUT R5, R8, R5, RZ, 0x3c, !PT ;  /* 0x0000000508057212 */ /* 0x000fe200078e3cff */
[----:B0-----:R-:W-:Y:S06]  /*9790*/  @!P0 BRA `(.L_x_311) ;  /* 0x0000000000c88947 */ /* 0x001fec0003800000 */
.L_x_322:
[----:B------:R-:W-:Y:S01]  /*97a0*/  IMAD R3, R0, 0x8, R3 ;  /* 0x0000000800037824 */ /* 0x000fe200078e0203 */
[----:B------:R-:W-:-:S07]  /*97b0*/  SHF.L.U32 R0, R5, 0x1f, RZ ;  /* 0x0000001f05007819 */ /* 0x000fce00000006ff */
.L_x_312:
[----:B-1----:R1:W2:Y:S02]  /*97c0*/  SYNCS.PHASECHK.TRANS64.TRYWAIT P0, [R3+URZ], R0 ;  /* 0x00000000030075a7 */ /* 0x0022a4000800017f */
[----:B--2---:R-:W-:Y:S05]  /*97d0*/  @!P0 NANOSLEEP.SYNCS 0x989680 ;  /* 0x009896800000895d */ /* 0x004fea0003900000 */
[----:B------:R-:W2:Y:S02]  /*97e0*/  @!P0 SYNCS.PHASECHK.TRANS64 P0, [R3+URZ], R0 ;  /* 0x00000000030085a7 */ /* 0x000ea4000800007f */
[----:B--2---:R-:W-:Y:S05]  /*97f0*/  @!P0 BRA `(.L_x_312) ;  /* 0xfffffffc00f08947 */ /* 0x004fea000383ffff */
.L_x_309:
[----:B------:R-:W-:Y:S05]  /*9800*/  BSYNC B0 ;  /* 0x0000000000007941 */ /* 0x000fea0003800000 */
.L_x_308:
[----:B------:R-:W-:Y:S05]  /*9810*/  EXIT ;  /* 0x000000000000794d */ /* 0x000fea0003800000 */
.L_x_14:
[----:B0-----:R0:W1:Y:S02]  /*9820*/  SYNCS.PHASECHK.TRANS64.TRYWAIT P0, [R157+URZ], R0 ;  /* 0x000000009d0075a7 */ /* 0x001064000800017f */
[----:B-1----:R-:W-:Y:S05]  /*9830*/  @!P0 NANOSLEEP.SYNCS 0x989680 ;  /* 0x009896800000895d */ /* 0x002fea0003900000 */
[----:B------:R-:W1:Y:S02]  /*9840*/  @!P0 SYNCS.PHASECHK.TRANS64 P0, [R157+URZ], R0 ;  /* 0x000000009d0085a7 */ /* 0x000e64000800007f */
[----:B-1----:R-:W-:Y:S05]  /*9850*/  @!P0 BRA `(.L_x_14) ;  /* 0xfffffffc00f08947 */ /* 0x002fea000383ffff */
[----:B------:R-:W-:Y:S05]  /*9860*/  BRA `(.L_x_313) ;  /* 0xffffff7c00347947 */ /* 0x000fea000383ffff */
.L_x_19:
[----:B-1----:R1:W2:Y:S02]  /*9870*/  SYNCS.PHASECHK.TRANS64.TRYWAIT P1, [R3+URZ], R0 ;  /* 0x00000000030075a7 */ /* 0x0022a4000802017f */
[----:B--2---:R-:W-:Y:S05]  /*9880*/  @!P1 NANOSLEEP.SYNCS 0x989680 ;  /* 0x009896800000995d */ /* 0x004fea0003900000 */
[----:B------:R-:W2:Y:S02]  /*9890*/  @!P1 SYNCS.PHASECHK.TRANS64 P1, [R3+URZ], R0 ;  /* 0x00000000030095a7 */ /* 0x000ea4000802007f */
[----:B--2---:R-:W-:Y:S05]  /*98a0*/  @!P1 BRA `(.L_x_19) ;  /* 0xfffffffc00f09947 */ /* 0x004fea000383ffff */
[----:B------:R-:W-:Y:S05]  /*98b0*/  BRA `(.L_x_18) ;  /* 0xffffff7c00a87947 */ /* 0x000fea000383ffff */
.L_x_24:
[----:B-1----:R-:W-:-:S04]  /*98c0*/  IMAD.U32 R4, RZ, RZ, UR4 ;  /* 0x00000004ff047e24 */ /* 0x002fc8000f8e00ff */
[----:B------:R1:W2:Y:S03]  /*98d0*/  SYNCS.PHASECHK.TRANS64.TRYWAIT P1, [R4+URZ], R3 ;  /* 0x00000003040075a7 */ /* 0x0002a6000802017f */
[----:B--2---:R-:W-:Y:S05]  /*98e0*/  @!P1 NANOSLEEP.SYNCS 0x989680 ;  /* 0x009896800000995d */ /* 0x004fea0003900000 */
[----:B------:R-:W2:Y:S02]  /*98f0*/  @!P1 SYNCS.PHASECHK.TRANS64 P1, [R4+URZ], R3 ;  /* 0x00000003040095a7 */ /* 0x000ea4000802007f */
[----:B--2---:R-:W-:Y:S05]  /*9900*/  @!P1 BRA `(.L_x_24) ;  /* 0xfffffffc00ec9947 */ /* 0x004fea000383ffff */
[----:B------:R-:W-:Y:S05]  /*9910*/  BRA `(.L_x_23) ;  /* 0xffffff8000387947 */ /* 0x000fea000383ffff */
.L_x_30:
[----:B0-----:R0:W1:Y:S02]  /*9920*/  SYNCS.PHASECHK.TRANS64.TRYWAIT P0, [R157+URZ+0x10], R0 ;  /* 0x000010009d0075a7 */ /* 0x001064000800017f */
[----:B-1----:R-:W-:Y:S05]  /*9930*/  @!P0 NANOSLEEP.SYNCS 0x989680 ;  /* 0x009896800000895d */ /* 0x002fea0003900000 */
[----:B------:R-:W1:Y:S02]  /*9940*/  @!P0 SYNCS.PHASECHK.TRANS64 P0, [R157+URZ+0x10], R0 ;  /* 0x000010009d0085a7 */ /* 0x000e64000800007f */
[----:B-1----:R-:W-:Y:S05]  /*9950*/  @!P0 BRA `(.L_x_30) ;  /* 0xfffffffc00f08947 */ /* 0x002fea000383ffff */
[----:B------:R-:W-:Y:S05]  /*9960*/  BRA `(.L_x_314) ;  /* 0xffffff8400387947 */ /* 0x000fea000383ffff */
.L_x_295:
[----:B------:R-:W-:Y:S01]  /*9970*/  BSSY B1, `(.L_x_315) ;  /* 0x0000006000017945 */ /* 0x000fe20003800000 */
[----:B------:R-:W-:-:S07]  /*9980*/  IMAD.MOV.U32 R15, RZ, RZ, -0x1 ;  /* 0xffffffffff0f7424 */ /* 0x000fce00078e00ff */
[----:B------:R-:W-:Y:S05]  /*9990*/  WARPSYNC.COLLECTIVE R15, `(.L_x_316) ;  /* 0x000000000f0c7348 */ /* 0x000fea0003c00000 */
[----:B------:R-:W-:Y:S02]  /*99a0*/  ELECT P6, UR62, PT ;  /* 0x00000000003e782f */ /* 0x000fe400038c0000 */
[----:B------:R-:W-:Y:S01]  /*99b0*/  MOV R14, UR62 ;  /* 0x0000003e000e7c02 */ /* 0x000fe20008000f00 */
[----:B------:R-:W-:Y:S10]  /*99c0*/  ENDCOLLECTIVE ;  /* 0x000000000000791b */ /* 0x000ff40003800000 */
.L_x_316:
[----:B------:R-:W-:Y:S05]  /*99d0*/  BSYNC B1 ;  /* 0x0000000000017941 */ /* 0x000fea0003800000 */
.L_x_315:
[----:B------:R-:W-:Y:S05]  /*99e0*/  BRA `(.L_x_317) ;  /* 0xfffffff000487947 */ /* 0x000fea000383ffff */
.L_x_298:
[----:B-1----:R1:W2:Y:S02]  /*99f0*/  SYNCS.PHASECHK.TRANS64.TRYWAIT P1, [R10+URZ+0x10], R5 ;  /* 0x000010050a0075a7 */ /* 0x0022a4000802017f */
[----:B--2---:R-:W-:Y:S05]  /*9a00*/  @!P1 NANOSLEEP.SYNCS 0x989680 ;  /* 0x009896800000995d */ /* 0x004fea0003900000 */
[----:B------:R-:W2:Y:S02]  /*9a10*/  @!P1 SYNCS.PHASECHK.TRANS64 P1, [R10+URZ+0x10], R5 ;  /* 0x000010050a0095a7 */ /* 0x000ea4000802007f */
[----:B--2---:R-:W-:Y:S05]  /*9a20*/  @!P1 BRA `(.L_x_298) ;  /* 0xfffffffc00f09947 */ /* 0x004fea000383ffff */
[----:B------:R-:W-:Y:S05]  /*9a30*/  BRA `(.L_x_318) ;  /* 0xfffffff0007c7947 */ /* 0x000fea000383ffff */
.L_x_307:
[----:B------:R-:W-:Y:S01]  /*9a40*/  BSSY B0, `(.L_x_319) ;  /* 0x0000006000007945 */ /* 0x000fe20003800000 */
[----:B------:R-:W-:-:S07]  /*9a50*/  IMAD.MOV.U32 R15, RZ, RZ, -0x1 ;  /* 0xffffffffff0f7424 */ /* 0x000fce00078e00ff */
[----:B------:R-:W-:Y:S05]  /*9a60*/  WARPSYNC.COLLECTIVE R15, `(.L_x_320) ;  /* 0x000000000f0c7348 */ /* 0x000fea0003c00000 */
[----:B------:R-:W-:Y:S02]  /*9a70*/  ELECT P6, UR62, PT ;  /* 0x00000000003e782f */ /* 0x000fe400038c0000 */
[----:B------:R-:W-:Y:S01]  /*9a80*/  MOV R14, UR62 ;  /* 0x0000003e000e7c02 */ /* 0x000fe20008000f00 */
[----:B------:R-:W-:Y:S10]  /*9a90*/  ENDCOLLECTIVE ;  /* 0x000000000000791b */ /* 0x000ff40003800000 */
.L_x_320:
[----:B------:R-:W-:Y:S05]  /*9aa0*/  BSYNC B0 ;  /* 0x0000000000007941 */ /* 0x000fea0003800000 */
.L_x_319:
[----:B------:R-:W-:Y:S05]  /*9ab0*/  BRA `(.L_x_321) ;  /* 0xfffffff800e87947 */ /* 0x000fea000383ffff */
.L_x_311:
[----:B0-----:R0:W1:Y:S02]  /*9ac0*/  SYNCS.PHASECHK.TRANS64.TRYWAIT P0, [R7+URZ], R2 ;  /* 0x00000002070075a7 */ /* 0x001064000800017f */
[----:B-1----:R-:W-:Y:S05]  /*9ad0*/  @!P0 NANOSLEEP.SYNCS 0x989680 ;  /* 0x009896800000895d */ /* 0x002fea0003900000 */
[----:B------:R-:W1:Y:S02]  /*9ae0*/  @!P0 SYNCS.PHASECHK.TRANS64 P0, [R7+URZ], R2 ;  /* 0x00000002070085a7 */ /* 0x000e64000800007f */
[----:B-1----:R-:W-:Y:S05]  /*9af0*/  @!P0 BRA `(.L_x_311) ;  /* 0xfffffffc00f08947 */ /* 0x002fea000383ffff */
[----:B------:R-:W-:Y:S05]  /*9b00*/  BRA `(.L_x_322) ;  /* 0xfffffffc00247947 */ /* 0x000fea000383ffff */
.L_x_323:
[----:B------:R-:W-:-:S00]  /*9b10*/  BRA `(.L_x_323) ;  /* 0xfffffffc00fc7947 */ /* 0x000fc0000383ffff */
[----:B------:R-:W-:-:S00]  /*9b20*/  NOP ;  /* 0x0000000000007918 */ /* 0x000fc00000000000 */
        /* <DEDUP_REMOVED lines=13> */
.L_x_324:


//--------------------- .nv.global.init           --------------------------
	.section	.nv.global.init,"aw",@progbits
.nv.global.init:
	.type		$str$22,@object
	.size		$str$22,($str$23 - $str$22)
$str$22:
        /*0000*/ 	.byte	0x6b, 0x5f, 0x74, 0x69, 0x6c, 0x65, 0x5f, 0x63, 0x6f, 0x75, 0x6e, 0x74, 0x20, 0x3e, 0x3d, 0x20
        /*0010*/ 	.byte	0x31, 0x00
	.type		$str$23,@object
	.size		$str$23,(__unnamed_1 - $str$23)
$str$23:
        /*0012*/ 	.byte	0x2f, 0x74, 0x6d, 0x70, 0x2f, 0x63, 0x75, 0x74, 0x6c, 0x61, 0x73, 0x73, 0x5f, 0x73, 0x77, 0x65
        /*0022*/ 	.byte	0x65, 0x70, 0x5f, 0x73, 0x72, 0x63, 0x2f, 0x69, 0x6e, 0x63, 0x6c, 0x75, 0x64, 0x65, 0x2f, 0x63
        /*0032*/ 	.byte	0x75, 0x74, 0x6c, 0x61, 0x73, 0x73, 0x2f, 0x67, 0x65, 0x6d, 0x6d, 0x2f, 0x63, 0x6f, 0x6c, 0x6c
        /*0042*/ 	.byte	0x65, 0x63, 0x74, 0x69, 0x76, 0x65, 0x2f, 0x73, 0x6d, 0x39, 0x30, 0x5f, 0x6d, 0x6d, 0x61, 0x5f
        /*0052*/ 	.byte	0x74, 0x6d, 0x61, 0x5f, 0x67, 0x6d, 0x6d, 0x61, 0x5f, 0x73, 0x73, 0x5f, 0x77, 0x61, 0x72, 0x70
        /*0062*/ 	.byte	0x73, 0x70, 0x65, 0x63, 0x69, 0x61, 0x6c, 0x69, 0x7a, 0x65, 0x64, 0x2e, 0x68, 0x70, 0x70, 0x00
	.type		__unnamed_1,@object
	.size		__unnamed_1,(.L_0 - __unnamed_1)
__unnamed_1:
        /*0072*/ 	.byte	0x76, 0x6f, 0x69, 0x64, 0x20, 0x63, 0x75, 0x74, 0x6c, 0x61, 0x73, 0x73, 0x3a, 0x3a, 0x67, 0x65
        /* <DEDUP_REMOVED lines=171> */
        /*0b32*/ 	.byte	0x3a, 0x3a, 0x69, 0x64, 0x65, 0x6e, 0x74, 0x69, 0x74, 0x79, 0x5d, 0x00
.L_0:


//--------------------- .nv.shared._ZN7cutlass13device_kernelINS_4gemm6kernel13GemmUniversalIN4cute5tupleIJiiiiEEENS1_10collective13CollectiveMmaINS1_34MainloopSm90TmaGmmaWarpSpecializedILi2ENS5_IJNS4_1CILi1EEESB_SB_EEENS1_32KernelTmaWarpSpecializedPingpongEEENS5_IJNSA_ILi64EEENSA_ILi256EEESF_EEEaNS5_IJlSB_lEEEaSI_NS4_8TiledMMAINS4_8MMA_AtomIJNS4_4SM904GMMA27MMA_64x256x32_S32S8S8_SS_TNEEEENS4_6LayoutISC_NS5_IJNSA_ILi0EEESQ_SQ_EEEEENS5_IJNS4_10UnderscoreEST_ST_EEEEENS4_13SM90_TMA_LOADENS4_14ComposedLayoutINS4_7SwizzleILi2ELi4ELi3EEENS4_18smem_ptr_flag_bitsILi8EEENSP_INS5_IJNSA_ILi8EEESF_EEENS5_IJSF_SB_EEEEEEEvNS4_8identityESW_S16_vS17_EENS_8epilogue10collective6detail29Sm90TmaWarpSpecializedAdapterINS1A_15DefaultEpilogueIaSI_SI_NS19_6thread17LinearCombinationIaLi1EiiLNS1E_9ScaleType4KindE0ELNS_15FloatRoundStyleE2EaEENS1_15EpilogueDefaultEEEEEvvEEEEvNT_6ParamsE --------------------------
	.section	.nv.shared._ZN7cutlass13device_kernelINS_4gemm6kernel13GemmUniversalIN4cute5tupleIJiiiiEEENS1_10collective13CollectiveMmaINS1_34MainloopSm90TmaGmmaWarpSpecializedILi2ENS5_IJNS4_1CILi1EEESB_SB_EEENS1_32KernelTmaWarpSpecializedPingpongEEENS5_IJNSA_ILi64EEENSA_ILi256EEESF_EEEaNS5_IJlSB_lEEEaSI_NS4_8TiledMMAINS4_8MMA_AtomIJNS4_4SM904GMMA27MMA_64x256x32_S32S8S8_SS_TNEEEENS4_6LayoutISC_NS5_IJNSA_ILi0EEESQ_SQ_EEEEENS5_IJNS4_10UnderscoreEST_ST_EEEEENS4_13SM90_TMA_LOADENS4_14ComposedLayoutINS4_7SwizzleILi2ELi4ELi3EEENS4_18smem_ptr_flag_bitsILi8EEENSP_INS5_IJNSA_ILi8EEESF_EEENS5_IJSF_SB_EEEEEEEvNS4_8identityESW_S16_vS17_EENS_8epilogue10collective6detail29Sm90TmaWarpSpecializedAdapterINS1A_15DefaultEpilogueIaSI_SI_NS19_6thread17LinearCombinationIaLi1EiiLNS1E_9ScaleType4KindE0ELNS_15FloatRoundStyleE2EaEENS1_15EpilogueDefaultEEEEEvvEEEEvNT_6ParamsE,"aw",@nobits
	.sectionflags	@""
	.align	16
	.zero		1024


//--------------------- .nv.shared.reserved.0     --------------------------
	.section	.nv.shared.reserved.0,"aw",@nobits
	.weak		__nv_reservedSMEM_offset_0_alias
	.size		__nv_reservedSMEM_offset_0_alias, 0, 0
	.other		__nv_reservedSMEM_offset_0_alias,@"STO_CUDA_RESERVED_SHARED STV_DEFAULT"
__nv_reservedSMEM_offset_0_alias:
	.zero		0


//--------------------- .nv.global                --------------------------
	.section	.nv.global,"aw",@nobits
.nv.global:
	.type		_ZN40_INTERNAL_0eec118a_4_k_cu_aed0a9ad_245014cute1_E,@object
	.size		_ZN40_INTERNAL_0eec118a_4_k_cu_aed0a9ad_245014cute1_E,(_ZN40_INTERNAL_0eec118a_4_k_cu_aed0a9ad_245014cuda3std3__45__cpo6cbeginE - _ZN40_INTERNAL_0eec118a_4_k_cu_aed0a9ad_245014cute1_E)
_ZN40_INTERNAL_0eec118a_4_k_cu_aed0a9ad_245014cute1_E:
	.zero		1
	.type		_ZN40_INTERNAL_0eec118a_4_k_cu_aed0a9ad_245014cuda3std3__45__cpo6cbeginE,@object
	.size		_ZN40_INTERNAL_0eec118a_4_k_cu_aed0a9ad_245014cuda3std3__45__cpo6cbeginE,(_ZN40_INTERNAL_0eec118a_4_k_cu_aed0a9ad_245014cuda3std3__48in_placeE - _ZN40_INTERNAL_0eec118a_4_k_cu_aed0a9ad_245014cuda3std3__45__cpo6cbeginE)
_ZN40_INTERNAL_0eec118a_4_k_cu_aed0a9ad_245014cuda3std3__45__cpo6cbeginE:
	.zero		1
	.type		_ZN40_INTERNAL_0eec118a_4_k_cu_aed0a9ad_245014cuda3std3__48in_placeE,@object
	.size		_ZN40_INTERNAL_0eec118a_4_k_cu_aed0a9ad_245014cuda3std3__48in_placeE,(_ZN40_INTERNAL_0eec118a_4_k_cu_aed0a9ad_245014cuda3std6ranges3__45__cpo9iter_moveE - _ZN40_INTERNAL_0eec118a_4_k_cu_aed0a9ad_245014cuda3std3__48in_placeE)
_ZN40_INTERNAL_0eec118a_4_k_cu_aed0a9ad_245014cuda3std3__48in_placeE:
	.zero		1
	.type		_ZN40_INTERNAL_0eec118a_4_k_cu_aed0a9ad_245014cuda3std6ranges3__45__cpo9iter_moveE,@object
	.size		_ZN40_INTERNAL_0eec118a_4_k_cu_aed0a9ad_245014cuda3std6ranges3__45__cpo9iter_moveE,(_ZN40_INTERNAL_0eec118a_4_k_cu_aed0a9ad_245014cuda3std3__45__cpo5beginE - _ZN40_INTERNAL_0eec118a_4_k_cu_aed0a9ad_245014cuda3std6ranges3__45__cpo9iter_moveE)
_ZN40_INTERNAL_0eec118a_4_k_cu_aed0a9ad_245014cuda3std6ranges3__45__cpo9iter_moveE:
	.zero		1
	.type		_ZN40_INTERNAL_0eec118a_4_k_cu_aed0a9ad_245014cuda3std3__45__cpo5beginE,@object
	.size		_ZN40_INTERNAL_0eec118a_4_k_cu_aed0a9ad_245014cuda3std3__45__cpo5beginE,(_ZN40_INTERNAL_0eec118a_4_k_cu_aed0a9ad_245014cuda3std3__442_GLOBAL__N__0eec118a_4_k_cu_aed0a9ad_245016ignoreE - _ZN40_INTERNAL_0eec118a_4_k_cu_aed0a9ad_245014cuda3std3__45__cpo5beginE)
_ZN40_INTERNAL_0eec118a_4_k_cu_aed0a9ad_245014cuda3std3__45__cpo5beginE:
	.zero		1
	.type		_ZN40_INTERNAL_0eec118a_4_k_cu_aed0a9ad_245014cuda3std3__442_GLOBAL__N__0eec118a_4_k_cu_aed0a9ad_245016ignoreE,@object
	.size		_ZN40_INTERNAL_0eec118a_4_k_cu_aed0a9ad_245014cuda3std3__442_GLOBAL__N__0eec118a_4_k_cu_aed0a9ad_245016ignoreE,(_ZN40_INTERNAL_0eec118a_4_k_cu_aed0a9ad_245014cute7productE - _ZN40_INTERNAL_0eec118a_4_k_cu_aed0a9ad_245014cuda3std3__442_GLOBAL__N__0eec118a_4_k_cu_aed0a9ad_245016ignoreE)
_ZN40_INTERNAL_0eec118a_4_k_cu_aed0a9ad_245014cuda3std3__442_GLOBAL__N__0eec118a_4_k_cu_aed0a9ad_245016ignoreE:
	.zero		1
	.type		_ZN40_INTERNAL_0eec118a_4_k_cu_aed0a9ad_245014cute7productE,@object
	.size		_ZN40_INTERNAL_0eec118a_4_k_cu_aed0a9ad_245014cute7productE,(_ZN40_INTERNAL_0eec118a_4_k_cu_aed0a9ad_245014cuda3std3__45__cpo3endE - _ZN40_INTERNAL_0eec118a_4_k_cu_aed0a9ad_245014cute7productE)
_ZN40_INTERNAL_0eec118a_4_k_cu_aed0a9ad_245014cute7productE:
	.zero		1
	.type		_ZN40_INTERNAL_0eec118a_4_k_cu_aed0a9ad_245014cuda3std3__45__cpo3endE,@object
	.size		_ZN40_INTERNAL_0eec118a_4_k_cu_aed0a9ad_245014cuda3std3__45__cpo3endE,(_ZN40_INTERNAL_0eec118a_4_k_cu_aed0a9ad_245014cuda3std3__419piecewise_constructE - _ZN40_INTERNAL_0eec118a_4_k_cu_aed0a9ad_245014cuda3std3__45__cpo3endE)
_ZN40_INTERNAL_0eec118a_4_k_cu_aed0a9ad_245014cuda3std3__45__cpo3endE:
	.zero		1
	.type		_ZN40_INTERNAL_0eec118a_4_k_cu_aed0a9ad_245014cuda3std3__419piecewise_constructE,@object
	.size		_ZN40_INTERNAL_0eec118a_4_k_cu_aed0a9ad_245014cuda3std3__419piecewise_constructE,(_ZN40_INTERNAL_0eec118a_4_k_cu_aed0a9ad_245014cuda3std3__45__cpo4cendE - _ZN40_INTERNAL_0eec118a_4_k_cu_aed0a9ad_245014cuda3std3__419piecewise_constructE)
_ZN40_INTERNAL_0eec118a_4_k_cu_aed0a9ad_245014cuda3std3__419piecewise_constructE:
	.zero		1
	.type		_ZN40_INTERNAL_0eec118a_4_k_cu_aed0a9ad_245014cuda3std3__45__cpo4cendE,@object
	.size		_ZN40_INTERNAL_0eec118a_4_k_cu_aed0a9ad_245014cuda3std3__45__cpo4cendE,(_ZN40_INTERNAL_0eec118a_4_k_cu_aed0a9ad_245014cuda3std6ranges3__45__cpo4swapE - _ZN40_INTERNAL_0eec118a_4_k_cu_aed0a9ad_245014cuda3std3__45__cpo4cendE)
_ZN40_INTERNAL_0eec118a_4_k_cu_aed0a9ad_245014cuda3std3__45__cpo4cendE:
	.zero		1
	.type		_ZN40_INTERNAL_0eec118a_4_k_cu_aed0a9ad_245014cuda3std6ranges3__45__cpo4swapE,@object
	.size		_ZN40_INTERNAL_0eec118a_4_k_cu_aed0a9ad_245014cuda3std6ranges3__45__cpo4swapE,(.L_8 - _ZN40_INTERNAL_0eec118a_4_k_cu_aed0a9ad_245014cuda3std6ranges3__45__cpo4swapE)
_ZN40_INTERNAL_0eec118a_4_k_cu_aed0a9ad_245014cuda3std6ranges3__45__cpo4swapE:
	.zero		1
.L_8:


//--------------------- .nv.constant0._ZN7cutlass13device_kernelINS_4gemm6kernel13GemmUniversalIN4cute5tupleIJiiiiEEENS1_10collective13CollectiveMmaINS1_34MainloopSm90TmaGmmaWarpSpecializedILi2ENS5_IJNS4_1CILi1EEESB_SB_EEENS1_32KernelTmaWarpSpecializedPingpongEEENS5_IJNSA_ILi64EEENSA_ILi256EEESF_EEEaNS5_IJlSB_lEEEaSI_NS4_8TiledMMAINS4_8MMA_AtomIJNS4_4SM904GMMA27MMA_64x256x32_S32S8S8_SS_TNEEEENS4_6LayoutISC_NS5_IJNSA_ILi0EEESQ_SQ_EEEEENS5_IJNS4_10UnderscoreEST_ST_EEEEENS4_13SM90_TMA_LOADENS4_14ComposedLayoutINS4_7SwizzleILi2ELi4ELi3EEENS4_18smem_ptr_flag_bitsILi8EEENSP_INS5_IJNSA_ILi8EEESF_EEENS5_IJSF_SB_EEEEEEEvNS4_8identityESW_S16_vS17_EENS_8epilogue10collective6detail29Sm90TmaWarpSpecializedAdapterINS1A_15DefaultEpilogueIaSI_SI_NS19_6thread17LinearCombinationIaLi1EiiLNS1E_9ScaleType4KindE0ELNS_15FloatRoundStyleE2EaEENS1_15EpilogueDefaultEEEEEvvEEEEvNT_6ParamsE --------------------------
	.section	.nv.constant0._ZN7cutlass13device_kernelINS_4gemm6kernel13GemmUniversalIN4cute5tupleIJiiiiEEENS1_10collective13CollectiveMmaINS1_34MainloopSm90TmaGmmaWarpSpecializedILi2ENS5_IJNS4_1CILi1EEESB_SB_EEENS1_32KernelTmaWarpSpecializedPingpongEEENS5_IJNSA_ILi64EEENSA_ILi256EEESF_EEEaNS5_IJlSB_lEEEaSI_NS4_8TiledMMAINS4_8MMA_AtomIJNS4_4SM904GMMA27MMA_64x256x32_S32S8S8_SS_TNEEEENS4_6LayoutISC_NS5_IJNSA_ILi0EEESQ_SQ_EEEEENS5_IJNS4_10UnderscoreEST_ST_EEEEENS4_13SM90_TMA_LOADENS4_14ComposedLayoutINS4_7SwizzleILi2ELi4ELi3EEENS4_18smem_ptr_flag_bitsILi8EEENSP_INS5_IJNSA_ILi8EEESF_EEENS5_IJSF_SB_EEEEEEEvNS4_8identityESW_S16_vS17_EENS_8epilogue10collective6detail29Sm90TmaWarpSpecializedAdapterINS1A_15DefaultEpilogueIaSI_SI_NS19_6thread17LinearCombinationIaLi1EiiLNS1E_9ScaleType4KindE0ELNS_15FloatRoundStyleE2EaEENS1_15EpilogueDefaultEEEEEvvEEEEvNT_6ParamsE,"a",@progbits
	.sectionflags	@""
	.align	4
.nv.constant0._ZN7cutlass13device_kernelINS_4gemm6kernel13GemmUniversalIN4cute5tupleIJiiiiEEENS1_10collective13CollectiveMmaINS1_34MainloopSm90TmaGmmaWarpSpecializedILi2ENS5_IJNS4_1CILi1EEESB_SB_EEENS1_32KernelTmaWarpSpecializedPingpongEEENS5_IJNSA_ILi64EEENSA_ILi256EEESF_EEEaNS5_IJlSB_lEEEaSI_NS4_8TiledMMAINS4_8MMA_AtomIJNS4_4SM904GMMA27MMA_64x256x32_S32S8S8_SS_TNEEEENS4_6LayoutISC_NS5_IJNSA_ILi0EEESQ_SQ_EEEEENS5_IJNS4_10UnderscoreEST_ST_EEEEENS4_13SM90_TMA_LOADENS4_14ComposedLayoutINS4_7SwizzleILi2ELi4ELi3EEENS4_18smem_ptr_flag_bitsILi8EEENSP_INS5_IJNSA_ILi8EEESF_EEENS5_IJSF_SB_EEEEEEEvNS4_8identityESW_S16_vS17_EENS_8epilogue10collective6detail29Sm90TmaWarpSpecializedAdapterINS1A_15DefaultEpilogueIaSI_SI_NS19_6thread17LinearCombinationIaLi1EiiLNS1E_9ScaleType4KindE0ELNS_15FloatRoundStyleE2EaEENS1_15EpilogueDefaultEEEEEvvEEEEvNT_6ParamsE:
	.zero		1664


//--------------------- SYMBOLS --------------------------

	.type		.nv.reservedSmem.offset0,@object
	.size		.nv.reservedSmem.offset0,0x4
	.type		__assertfail,@function
